//
// Generated by NVIDIA NVVM Compiler
//
// Compiler Build ID: CL-36424714
// Cuda compilation tools, release 13.0, V13.0.88
// Based on NVVM 20.0.0
//

.version 9.0
.target sm_100
.address_size 64

	// .globl	_Z13kernel_gpu_mmPiS_Pmi
// _ZZ17kernel_gpu_shm_mmPiS_PmiE6tileAs has been demoted
// _ZZ17kernel_gpu_shm_mmPiS_PmiE6tileBs has been demoted

.visible .entry _Z13kernel_gpu_mmPiS_Pmi(
	.param .u64 .ptr .align 1 _Z13kernel_gpu_mmPiS_Pmi_param_0,
	.param .u64 .ptr .align 1 _Z13kernel_gpu_mmPiS_Pmi_param_1,
	.param .u64 .ptr .align 1 _Z13kernel_gpu_mmPiS_Pmi_param_2,
	.param .u32 _Z13kernel_gpu_mmPiS_Pmi_param_3
)
{
	.reg .pred 	%p<10>;
	.reg .b32 	%r<85>;
	.reg .b64 	%rd<118>;

	ld.param.u64 	%rd26, [_Z13kernel_gpu_mmPiS_Pmi_param_0];
	ld.param.u64 	%rd27, [_Z13kernel_gpu_mmPiS_Pmi_param_1];
	ld.param.u32 	%r17, [_Z13kernel_gpu_mmPiS_Pmi_param_3];
	cvta.to.global.u64 	%rd1, %rd27;
	cvta.to.global.u64 	%rd2, %rd26;
	mov.u32 	%r18, %ctaid.y;
	mov.u32 	%r19, %ntid.y;
	mov.u32 	%r20, %tid.y;
	mad.lo.s32 	%r1, %r18, %r19, %r20;
	mov.u32 	%r21, %ctaid.x;
	mov.u32 	%r22, %ntid.x;
	mov.u32 	%r23, %tid.x;
	mad.lo.s32 	%r2, %r21, %r22, %r23;
	max.s32 	%r24, %r1, %r2;
	setp.ge.s32 	%p1, %r24, %r17;
	@%p1 bra 	$L__BB0_13;
	mul.lo.s32 	%r3, %r17, %r1;
	and.b32  	%r4, %r17, 7;
	setp.lt.u32 	%p2, %r17, 8;
	mov.b64 	%rd117, 0;
	mov.b32 	%r83, 0;
	@%p2 bra 	$L__BB0_4;
	and.b32  	%r83, %r17, 2147483640;
	neg.s32 	%r81, %r83;
	mul.wide.s32 	%rd31, %r17, 4;
	add.s64 	%rd3, %rd1, %rd31;
	mul.wide.s32 	%rd32, %r17, 8;
	add.s64 	%rd4, %rd1, %rd32;
	mul.wide.s32 	%rd33, %r17, 12;
	add.s64 	%rd5, %rd1, %rd33;
	mul.wide.s32 	%rd34, %r17, 16;
	add.s64 	%rd6, %rd1, %rd34;
	mul.wide.s32 	%rd35, %r17, 20;
	add.s64 	%rd7, %rd1, %rd35;
	mul.wide.s32 	%rd36, %r17, 24;
	add.s64 	%rd8, %rd1, %rd36;
	mul.wide.s32 	%rd37, %r17, 28;
	add.s64 	%rd9, %rd1, %rd37;
	mul.wide.u32 	%rd38, %r3, 4;
	add.s64 	%rd39, %rd38, %rd2;
	add.s64 	%rd109, %rd39, 16;
	mov.b64 	%rd117, 0;
	mov.u32 	%r80, %r2;
$L__BB0_3:
	.pragma "nounroll";
	mul.wide.s32 	%rd40, %r80, 4;
	add.s64 	%rd41, %rd3, %rd40;
	add.s64 	%rd42, %rd4, %rd40;
	add.s64 	%rd43, %rd5, %rd40;
	add.s64 	%rd44, %rd6, %rd40;
	add.s64 	%rd45, %rd7, %rd40;
	add.s64 	%rd46, %rd8, %rd40;
	add.s64 	%rd47, %rd9, %rd40;
	add.s64 	%rd48, %rd1, %rd40;
	ld.global.u32 	%r26, [%rd109+-16];
	ld.global.u32 	%r27, [%rd48];
	mul.lo.s32 	%r28, %r27, %r26;
	cvt.s64.s32 	%rd49, %r28;
	add.s64 	%rd50, %rd117, %rd49;
	ld.global.u32 	%r29, [%rd109+-12];
	ld.global.u32 	%r30, [%rd41];
	mul.lo.s32 	%r31, %r30, %r29;
	cvt.s64.s32 	%rd51, %r31;
	add.s64 	%rd52, %rd50, %rd51;
	ld.global.u32 	%r32, [%rd109+-8];
	ld.global.u32 	%r33, [%rd42];
	mul.lo.s32 	%r34, %r33, %r32;
	cvt.s64.s32 	%rd53, %r34;
	add.s64 	%rd54, %rd52, %rd53;
	ld.global.u32 	%r35, [%rd109+-4];
	ld.global.u32 	%r36, [%rd43];
	mul.lo.s32 	%r37, %r36, %r35;
	cvt.s64.s32 	%rd55, %r37;
	add.s64 	%rd56, %rd54, %rd55;
	ld.global.u32 	%r38, [%rd109];
	ld.global.u32 	%r39, [%rd44];
	mul.lo.s32 	%r40, %r39, %r38;
	cvt.s64.s32 	%rd57, %r40;
	add.s64 	%rd58, %rd56, %rd57;
	ld.global.u32 	%r41, [%rd109+4];
	ld.global.u32 	%r42, [%rd45];
	mul.lo.s32 	%r43, %r42, %r41;
	cvt.s64.s32 	%rd59, %r43;
	add.s64 	%rd60, %rd58, %rd59;
	ld.global.u32 	%r44, [%rd109+8];
	ld.global.u32 	%r45, [%rd46];
	mul.lo.s32 	%r46, %r45, %r44;
	cvt.s64.s32 	%rd61, %r46;
	add.s64 	%rd62, %rd60, %rd61;
	ld.global.u32 	%r47, [%rd109+12];
	ld.global.u32 	%r48, [%rd47];
	mul.lo.s32 	%r49, %r48, %r47;
	cvt.s64.s32 	%rd63, %r49;
	add.s64 	%rd117, %rd62, %rd63;
	add.s32 	%r81, %r81, 8;
	shl.b32 	%r50, %r17, 3;
	add.s32 	%r80, %r80, %r50;
	add.s64 	%rd109, %rd109, 32;
	setp.ne.s32 	%p3, %r81, 0;
	@%p3 bra 	$L__BB0_3;
$L__BB0_4:
	setp.eq.s32 	%p4, %r4, 0;
	@%p4 bra 	$L__BB0_12;
	and.b32  	%r12, %r17, 3;
	setp.lt.u32 	%p5, %r4, 4;
	@%p5 bra 	$L__BB0_7;
	add.s32 	%r51, %r83, %r3;
	mul.wide.u32 	%rd65, %r51, 4;
	add.s64 	%rd66, %rd2, %rd65;
	ld.global.u32 	%r52, [%rd66];
	mad.lo.s32 	%r53, %r83, %r17, %r2;
	mul.wide.s32 	%rd67, %r53, 4;
	add.s64 	%rd68, %rd1, %rd67;
	ld.global.u32 	%r54, [%rd68];
	mul.lo.s32 	%r55, %r54, %r52;
	cvt.s64.s32 	%rd69, %r55;
	add.s64 	%rd70, %rd117, %rd69;
	cvt.u64.u32 	%rd71, %r3;
	cvt.u64.u32 	%rd72, %r83;
	add.s64 	%rd73, %rd72, %rd71;
	shl.b64 	%rd74, %rd73, 2;
	add.s64 	%rd75, %rd2, %rd74;
	ld.global.u32 	%r56, [%rd75+4];
	mul.wide.s32 	%rd76, %r17, 4;
	add.s64 	%rd77, %rd68, %rd76;
	ld.global.u32 	%r57, [%rd77];
	mul.lo.s32 	%r58, %r57, %r56;
	cvt.s64.s32 	%rd78, %r58;
	add.s64 	%rd79, %rd70, %rd78;
	ld.global.u32 	%r59, [%rd75+8];
	add.s64 	%rd80, %rd77, %rd76;
	ld.global.u32 	%r60, [%rd80];
	mul.lo.s32 	%r61, %r60, %r59;
	cvt.s64.s32 	%rd81, %r61;
	add.s64 	%rd82, %rd79, %rd81;
	ld.global.u32 	%r62, [%rd75+12];
	add.s64 	%rd83, %rd80, %rd76;
	ld.global.u32 	%r63, [%rd83];
	mul.lo.s32 	%r64, %r63, %r62;
	cvt.s64.s32 	%rd84, %r64;
	add.s64 	%rd117, %rd82, %rd84;
	add.s32 	%r83, %r83, 4;
$L__BB0_7:
	setp.eq.s32 	%p6, %r12, 0;
	@%p6 bra 	$L__BB0_12;
	setp.eq.s32 	%p7, %r12, 1;
	@%p7 bra 	$L__BB0_10;
	add.s32 	%r65, %r83, %r3;
	mul.wide.u32 	%rd86, %r65, 4;
	add.s64 	%rd87, %rd2, %rd86;
	ld.global.u32 	%r66, [%rd87];
	mad.lo.s32 	%r67, %r83, %r17, %r2;
	mul.wide.s32 	%rd88, %r67, 4;
	add.s64 	%rd89, %rd1, %rd88;
	ld.global.u32 	%r68, [%rd89];
	mul.lo.s32 	%r69, %r68, %r66;
	cvt.s64.s32 	%rd90, %r69;
	add.s64 	%rd91, %rd117, %rd90;
	cvt.u64.u32 	%rd92, %r3;
	cvt.u64.u32 	%rd93, %r83;
	add.s64 	%rd94, %rd93, %rd92;
	shl.b64 	%rd95, %rd94, 2;
	add.s64 	%rd96, %rd2, %rd95;
	ld.global.u32 	%r70, [%rd96+4];
	mul.wide.s32 	%rd97, %r17, 4;
	add.s64 	%rd98, %rd89, %rd97;
	ld.global.u32 	%r71, [%rd98];
	mul.lo.s32 	%r72, %r71, %r70;
	cvt.s64.s32 	%rd99, %r72;
	add.s64 	%rd117, %rd91, %rd99;
	add.s32 	%r83, %r83, 2;
$L__BB0_10:
	and.b32  	%r73, %r17, 1;
	setp.eq.b32 	%p8, %r73, 1;
	not.pred 	%p9, %p8;
	@%p9 bra 	$L__BB0_12;
	add.s32 	%r74, %r83, %r3;
	mul.wide.u32 	%rd100, %r74, 4;
	add.s64 	%rd101, %rd2, %rd100;
	ld.global.u32 	%r75, [%rd101];
	mad.lo.s32 	%r76, %r83, %r17, %r2;
	mul.wide.s32 	%rd102, %r76, 4;
	add.s64 	%rd103, %rd1, %rd102;
	ld.global.u32 	%r77, [%rd103];
	mul.lo.s32 	%r78, %r77, %r75;
	cvt.s64.s32 	%rd104, %r78;
	add.s64 	%rd117, %rd117, %rd104;
$L__BB0_12:
	ld.param.u64 	%rd108, [_Z13kernel_gpu_mmPiS_Pmi_param_2];
	add.s32 	%r79, %r3, %r2;
	cvta.to.global.u64 	%rd105, %rd108;
	mul.wide.s32 	%rd106, %r79, 8;
	add.s64 	%rd107, %rd105, %rd106;
	st.global.u64 	[%rd107], %rd117;
$L__BB0_13:
	ret;

}
	// .globl	_Z17kernel_gpu_shm_mmPiS_Pmi
.visible .entry _Z17kernel_gpu_shm_mmPiS_Pmi(
	.param .u64 .ptr .align 1 _Z17kernel_gpu_shm_mmPiS_Pmi_param_0,
	.param .u64 .ptr .align 1 _Z17kernel_gpu_shm_mmPiS_Pmi_param_1,
	.param .u64 .ptr .align 1 _Z17kernel_gpu_shm_mmPiS_Pmi_param_2,
	.param .u32 _Z17kernel_gpu_shm_mmPiS_Pmi_param_3
)
{
	.reg .pred 	%p<6>;
	.reg .b32 	%r<139>;
	.reg .b32 	%f<5>;
	.reg .b64 	%rd<83>;
	// demoted variable
	.shared .align 4 .b8 _ZZ17kernel_gpu_shm_mmPiS_PmiE6tileAs[4096];
	// demoted variable
	.shared .align 4 .b8 _ZZ17kernel_gpu_shm_mmPiS_PmiE6tileBs[4096];
	ld.param.u64 	%rd6, [_Z17kernel_gpu_shm_mmPiS_Pmi_param_0];
	ld.param.u64 	%rd7, [_Z17kernel_gpu_shm_mmPiS_Pmi_param_1];
	ld.param.u64 	%rd8, [_Z17kernel_gpu_shm_mmPiS_Pmi_param_2];
	ld.param.u32 	%r19, [_Z17kernel_gpu_shm_mmPiS_Pmi_param_3];
	mov.u32 	%r1, %tid.x;
	mov.u32 	%r2, %tid.y;
	mov.u32 	%r20, %ctaid.x;
	mov.u32 	%r21, %ctaid.y;
	shl.b32 	%r22, %r21, 5;
	add.s32 	%r3, %r22, %r2;
	shl.b32 	%r23, %r20, 5;
	add.s32 	%r4, %r23, %r1;
	cvt.rn.f32.s32 	%f2, %r19;
	mul.f32 	%f3, %f2, 0f3D000000;
	cvt.rpi.f32.f32 	%f1, %f3;
	setp.leu.f32 	%p1, %f1, 0f00000000;
	mov.b64 	%rd82, 0;
	@%p1 bra 	$L__BB1_7;
	shl.b32 	%r25, %r2, 7;
	mov.u32 	%r26, _ZZ17kernel_gpu_shm_mmPiS_PmiE6tileAs;
	add.s32 	%r5, %r26, %r25;
	shl.b32 	%r27, %r1, 2;
	add.s32 	%r6, %r5, %r27;
	mul.lo.s32 	%r7, %r19, %r3;
	mov.u32 	%r28, _ZZ17kernel_gpu_shm_mmPiS_PmiE6tileBs;
	add.s32 	%r9, %r28, %r27;
	add.s32 	%r8, %r9, %r25;
	cvta.to.global.u64 	%rd1, %rd6;
	cvta.to.global.u64 	%rd2, %rd7;
	mov.b64 	%rd82, 0;
	mov.b32 	%r136, 0;
$L__BB1_2:
	shl.b32 	%r11, %r136, 5;
	add.s32 	%r30, %r11, %r1;
	max.s32 	%r31, %r3, %r30;
	setp.ge.s32 	%p2, %r31, %r19;
	mov.b32 	%r137, 0;
	@%p2 bra 	$L__BB1_4;
	add.s32 	%r32, %r30, %r7;
	mul.wide.s32 	%rd11, %r32, 4;
	add.s64 	%rd12, %rd1, %rd11;
	ld.global.u32 	%r137, [%rd12];
$L__BB1_4:
	st.shared.u32 	[%r6], %r137;
	add.s32 	%r15, %r11, %r2;
	max.s32 	%r35, %r4, %r15;
	setp.ge.s32 	%p3, %r35, %r19;
	mov.b32 	%r138, 0;
	@%p3 bra 	$L__BB1_6;
	mad.lo.s32 	%r36, %r15, %r19, %r4;
	mul.wide.s32 	%rd13, %r36, 4;
	add.s64 	%rd14, %rd2, %rd13;
	ld.global.u32 	%r138, [%rd14];
$L__BB1_6:
	st.shared.u32 	[%r8], %r138;
	bar.sync 	0;
	ld.shared.u32 	%r37, [%r5];
	ld.shared.u32 	%r38, [%r9];
	mul.lo.s32 	%r39, %r38, %r37;
	cvt.s64.s32 	%rd15, %r39;
	add.s64 	%rd16, %rd82, %rd15;
	ld.shared.u32 	%r40, [%r5+4];
	ld.shared.u32 	%r41, [%r9+128];
	mul.lo.s32 	%r42, %r41, %r40;
	cvt.s64.s32 	%rd17, %r42;
	add.s64 	%rd18, %rd16, %rd17;
	ld.shared.u32 	%r43, [%r5+8];
	ld.shared.u32 	%r44, [%r9+256];
	mul.lo.s32 	%r45, %r44, %r43;
	cvt.s64.s32 	%rd19, %r45;
	add.s64 	%rd20, %rd18, %rd19;
	ld.shared.u32 	%r46, [%r5+12];
	ld.shared.u32 	%r47, [%r9+384];
	mul.lo.s32 	%r48, %r47, %r46;
	cvt.s64.s32 	%rd21, %r48;
	add.s64 	%rd22, %rd20, %rd21;
	ld.shared.u32 	%r49, [%r5+16];
	ld.shared.u32 	%r50, [%r9+512];
	mul.lo.s32 	%r51, %r50, %r49;
	cvt.s64.s32 	%rd23, %r51;
	add.s64 	%rd24, %rd22, %rd23;
	ld.shared.u32 	%r52, [%r5+20];
	ld.shared.u32 	%r53, [%r9+640];
	mul.lo.s32 	%r54, %r53, %r52;
	cvt.s64.s32 	%rd25, %r54;
	add.s64 	%rd26, %rd24, %rd25;
	ld.shared.u32 	%r55, [%r5+24];
	ld.shared.u32 	%r56, [%r9+768];
	mul.lo.s32 	%r57, %r56, %r55;
	cvt.s64.s32 	%rd27, %r57;
	add.s64 	%rd28, %rd26, %rd27;
	ld.shared.u32 	%r58, [%r5+28];
	ld.shared.u32 	%r59, [%r9+896];
	mul.lo.s32 	%r60, %r59, %r58;
	cvt.s64.s32 	%rd29, %r60;
	add.s64 	%rd30, %rd28, %rd29;
	ld.shared.u32 	%r61, [%r5+32];
	ld.shared.u32 	%r62, [%r9+1024];
	mul.lo.s32 	%r63, %r62, %r61;
	cvt.s64.s32 	%rd31, %r63;
	add.s64 	%rd32, %rd30, %rd31;
	ld.shared.u32 	%r64, [%r5+36];
	ld.shared.u32 	%r65, [%r9+1152];
	mul.lo.s32 	%r66, %r65, %r64;
	cvt.s64.s32 	%rd33, %r66;
	add.s64 	%rd34, %rd32, %rd33;
	ld.shared.u32 	%r67, [%r5+40];
	ld.shared.u32 	%r68, [%r9+1280];
	mul.lo.s32 	%r69, %r68, %r67;
	cvt.s64.s32 	%rd35, %r69;
	add.s64 	%rd36, %rd34, %rd35;
	ld.shared.u32 	%r70, [%r5+44];
	ld.shared.u32 	%r71, [%r9+1408];
	mul.lo.s32 	%r72, %r71, %r70;
	cvt.s64.s32 	%rd37, %r72;
	add.s64 	%rd38, %rd36, %rd37;
	ld.shared.u32 	%r73, [%r5+48];
	ld.shared.u32 	%r74, [%r9+1536];
	mul.lo.s32 	%r75, %r74, %r73;
	cvt.s64.s32 	%rd39, %r75;
	add.s64 	%rd40, %rd38, %rd39;
	ld.shared.u32 	%r76, [%r5+52];
	ld.shared.u32 	%r77, [%r9+1664];
	mul.lo.s32 	%r78, %r77, %r76;
	cvt.s64.s32 	%rd41, %r78;
	add.s64 	%rd42, %rd40, %rd41;
	ld.shared.u32 	%r79, [%r5+56];
	ld.shared.u32 	%r80, [%r9+1792];
	mul.lo.s32 	%r81, %r80, %r79;
	cvt.s64.s32 	%rd43, %r81;
	add.s64 	%rd44, %rd42, %rd43;
	ld.shared.u32 	%r82, [%r5+60];
	ld.shared.u32 	%r83, [%r9+1920];
	mul.lo.s32 	%r84, %r83, %r82;
	cvt.s64.s32 	%rd45, %r84;
	add.s64 	%rd46, %rd44, %rd45;
	ld.shared.u32 	%r85, [%r5+64];
	ld.shared.u32 	%r86, [%r9+2048];
	mul.lo.s32 	%r87, %r86, %r85;
	cvt.s64.s32 	%rd47, %r87;
	add.s64 	%rd48, %rd46, %rd47;
	ld.shared.u32 	%r88, [%r5+68];
	ld.shared.u32 	%r89, [%r9+2176];
	mul.lo.s32 	%r90, %r89, %r88;
	cvt.s64.s32 	%rd49, %r90;
	add.s64 	%rd50, %rd48, %rd49;
	ld.shared.u32 	%r91, [%r5+72];
	ld.shared.u32 	%r92, [%r9+2304];
	mul.lo.s32 	%r93, %r92, %r91;
	cvt.s64.s32 	%rd51, %r93;
	add.s64 	%rd52, %rd50, %rd51;
	ld.shared.u32 	%r94, [%r5+76];
	ld.shared.u32 	%r95, [%r9+2432];
	mul.lo.s32 	%r96, %r95, %r94;
	cvt.s64.s32 	%rd53, %r96;
	add.s64 	%rd54, %rd52, %rd53;
	ld.shared.u32 	%r97, [%r5+80];
	ld.shared.u32 	%r98, [%r9+2560];
	mul.lo.s32 	%r99, %r98, %r97;
	cvt.s64.s32 	%rd55, %r99;
	add.s64 	%rd56, %rd54, %rd55;
	ld.shared.u32 	%r100, [%r5+84];
	ld.shared.u32 	%r101, [%r9+2688];
	mul.lo.s32 	%r102, %r101, %r100;
	cvt.s64.s32 	%rd57, %r102;
	add.s64 	%rd58, %rd56, %rd57;
	ld.shared.u32 	%r103, [%r5+88];
	ld.shared.u32 	%r104, [%r9+2816];
	mul.lo.s32 	%r105, %r104, %r103;
	cvt.s64.s32 	%rd59, %r105;
	add.s64 	%rd60, %rd58, %rd59;
	ld.shared.u32 	%r106, [%r5+92];
	ld.shared.u32 	%r107, [%r9+2944];
	mul.lo.s32 	%r108, %r107, %r106;
	cvt.s64.s32 	%rd61, %r108;
	add.s64 	%rd62, %rd60, %rd61;
	ld.shared.u32 	%r109, [%r5+96];
	ld.shared.u32 	%r110, [%r9+3072];
	mul.lo.s32 	%r111, %r110, %r109;
	cvt.s64.s32 	%rd63, %r111;
	add.s64 	%rd64, %rd62, %rd63;
	ld.shared.u32 	%r112, [%r5+100];
	ld.shared.u32 	%r113, [%r9+3200];
	mul.lo.s32 	%r114, %r113, %r112;
	cvt.s64.s32 	%rd65, %r114;
	add.s64 	%rd66, %rd64, %rd65;
	ld.shared.u32 	%r115, [%r5+104];
	ld.shared.u32 	%r116, [%r9+3328];
	mul.lo.s32 	%r117, %r116, %r115;
	cvt.s64.s32 	%rd67, %r117;
	add.s64 	%rd68, %rd66, %rd67;
	ld.shared.u32 	%r118, [%r5+108];
	ld.shared.u32 	%r119, [%r9+3456];
	mul.lo.s32 	%r120, %r119, %r118;
	cvt.s64.s32 	%rd69, %r120;
	add.s64 	%rd70, %rd68, %rd69;
	ld.shared.u32 	%r121, [%r5+112];
	ld.shared.u32 	%r122, [%r9+3584];
	mul.lo.s32 	%r123, %r122, %r121;
	cvt.s64.s32 	%rd71, %r123;
	add.s64 	%rd72, %rd70, %rd71;
	ld.shared.u32 	%r124, [%r5+116];
	ld.shared.u32 	%r125, [%r9+3712];
	mul.lo.s32 	%r126, %r125, %r124;
	cvt.s64.s32 	%rd73, %r126;
	add.s64 	%rd74, %rd72, %rd73;
	ld.shared.u32 	%r127, [%r5+120];
	ld.shared.u32 	%r128, [%r9+3840];
	mul.lo.s32 	%r129, %r128, %r127;
	cvt.s64.s32 	%rd75, %r129;
	add.s64 	%rd76, %rd74, %rd75;
	ld.shared.u32 	%r130, [%r5+124];
	ld.shared.u32 	%r131, [%r9+3968];
	mul.lo.s32 	%r132, %r131, %r130;
	cvt.s64.s32 	%rd77, %r132;
	add.s64 	%rd82, %rd76, %rd77;
	bar.sync 	0;
	add.s32 	%r136, %r136, 1;
	cvt.rn.f32.u32 	%f4, %r136;
	setp.gt.f32 	%p4, %f1, %f4;
	@%p4 bra 	$L__BB1_2;
$L__BB1_7:
	max.s32 	%r134, %r3, %r4;
	setp.ge.s32 	%p5, %r134, %r19;
	@%p5 bra 	$L__BB1_9;
	mad.lo.s32 	%r135, %r19, %r3, %r4;
	cvta.to.global.u64 	%rd78, %rd8;
	mul.wide.u32 	%rd79, %r135, 8;
	add.s64 	%rd80, %rd78, %rd79;
	st.global.u64 	[%rd80], %rd82;
$L__BB1_9:
	ret;

}


// ===== COMPILED SASS (sm_100) =====

	.target	sm_100

	.elftype	@"ET_EXEC"


//--------------------- .note.nv.tkinfo           --------------------------
	.section	.note.nv.tkinfo,"",@"SHT_NOTE"
	.sectionflags	@"SHF_NOTE_NV_TKINFO"
	.tkinfo
        /*0018*/ 	.word	0x00000002
        /*0030*/ 	.string	""
        /*0030*/ 	.string	"ptxas"
        /*0030*/ 	.string	"Cuda compilation tools, release 13.0, V13.0.88"
        /*0030*/ 	.string	"Build cuda_13.0.r13.0/compiler.36424714_0"
        /*0030*/ 	.string	"-arch sm_100 -m 64 "



//--------------------- .note.nv.cuinfo           --------------------------
	.section	.note.nv.cuinfo,"",@"SHT_NOTE"
	.sectionflags	@"SHF_NOTE_NV_CUINFO"
        /*0018*/ 	.short	0x0002
        /*001a*/ 	.short	0x0064
        /*001c*/ 	.short	0x0082
	.zero		2


//--------------------- .nv.info                  --------------------------
	.section	.nv.info,"",@"SHT_CUDA_INFO"
	.align	4


	//----- nvinfo : EIATTR_REGCOUNT
	.align		4
        /*0000*/ 	.byte	0x04, 0x2f
        /*0002*/ 	.short	(.L_1 - .L_0)
	.align		4
.L_0:
        /*0004*/ 	.word	index@(_Z13kernel_gpu_mmPiS_Pmi)
        /*0008*/ 	.word	0x00000020


	//----- nvinfo : EIATTR_FRAME_SIZE
	.align		4
.L_1:
        /*000c*/ 	.byte	0x04, 0x11
        /*000e*/ 	.short	(.L_3 - .L_2)
	.align		4
.L_2:
        /*0010*/ 	.word	index@(_Z13kernel_gpu_mmPiS_Pmi)
        /*0014*/ 	.word	0x00000000


	//----- nvinfo : EIATTR_REGCOUNT
	.align		4
.L_3:
        /*0018*/ 	.byte	0x04, 0x2f
        /*001a*/ 	.short	(.L_5 - .L_4)
	.align		4
.L_4:
        /*001c*/ 	.word	index@(_Z17kernel_gpu_shm_mmPiS_Pmi)
        /*0020*/ 	.word	0x00000020


	//----- nvinfo : EIATTR_FRAME_SIZE
	.align		4
.L_5:
        /*0024*/ 	.byte	0x04, 0x11
        /*0026*/ 	.short	(.L_7 - .L_6)
	.align		4
.L_6:
        /*0028*/ 	.word	index@(_Z17kernel_gpu_shm_mmPiS_Pmi)
        /*002c*/ 	.word	0x00000000


	//----- nvinfo : EIATTR_MIN_STACK_SIZE
	.align		4
.L_7:
        /*0030*/ 	.byte	0x04, 0x12
        /*0032*/ 	.short	(.L_9 - .L_8)
	.align		4
.L_8:
        /*0034*/ 	.word	index@(_Z17kernel_gpu_shm_mmPiS_Pmi)
        /*0038*/ 	.word	0x00000000


	//----- nvinfo : EIATTR_MIN_STACK_SIZE
	.align		4
.L_9:
        /*003c*/ 	.byte	0x04, 0x12
        /*003e*/ 	.short	(.L_11 - .L_10)
	.align		4
.L_10:
        /*0040*/ 	.word	index@(_Z13kernel_gpu_mmPiS_Pmi)
        /*0044*/ 	.word	0x00000000
.L_11:


//--------------------- .nv.compat                --------------------------
	.section	.nv.compat,"",@"SHT_CUDA_COMPAT_INFO"
	.align	4
        /*0000*/ 	.byte	0x02, 0x09, 0x00, 0x00, 0x02, 0x02, 0x01, 0x00, 0x02, 0x05, 0x05, 0x00, 0x03, 0x07, 0x01, 0x01
        /*0010*/ 	.byte	0x02, 0x03, 0x00, 0x00, 0x02, 0x06, 0x01, 0x00, 0x04, 0x0b, 0x08, 0x00, 0x09, 0x00, 0x00, 0x00
        /*0020*/ 	.byte	0x00, 0x00, 0x00, 0x00


//--------------------- .nv.info._Z17kernel_gpu_shm_mmPiS_Pmi --------------------------
	.section	.nv.info._Z17kernel_gpu_shm_mmPiS_Pmi,"",@"SHT_CUDA_INFO"
	.sectionflags	@""
	.align	4


	//----- nvinfo : EIATTR_CUDA_API_VERSION
	.align		4
        /*0000*/ 	.byte	0x04, 0x37
        /*0002*/ 	.short	(.L_13 - .L_12)
.L_12:
        /*0004*/ 	.word	0x00000082


	//----- nvinfo : EIATTR_KPARAM_INFO
	.align		4
.L_13:
        /*0008*/ 	.byte	0x04, 0x17
        /*000a*/ 	.short	(.L_15 - .L_14)
.L_14:
        /*000c*/ 	.word	0x00000000
        /*0010*/ 	.short	0x0003
        /*0012*/ 	.short	0x0018
        /*0014*/ 	.byte	0x00, 0xf0, 0x11, 0x00


	//----- nvinfo : EIATTR_KPARAM_INFO
	.align		4
.L_15:
        /*0018*/ 	.byte	0x04, 0x17
        /*001a*/ 	.short	(.L_17 - .L_16)
.L_16:
        /*001c*/ 	.word	0x00000000
        /*0020*/ 	.short	0x0002
        /*0022*/ 	.short	0x0010
        /*0024*/ 	.byte	0x00, 0xf5, 0x21, 0x00


	//----- nvinfo : EIATTR_KPARAM_INFO
	.align		4
.L_17:
        /*0028*/ 	.byte	0x04, 0x17
        /*002a*/ 	.short	(.L_19 - .L_18)
.L_18:
        /*002c*/ 	.word	0x00000000
        /*0030*/ 	.short	0x0001
        /*0032*/ 	.short	0x0008
        /*0034*/ 	.byte	0x00, 0xf5, 0x21, 0x00


	//----- nvinfo : EIATTR_KPARAM_INFO
	.align		4
.L_19:
        /*0038*/ 	.byte	0x04, 0x17
        /*003a*/ 	.short	(.L_21 - .L_20)
.L_20:
        /*003c*/ 	.word	0x00000000
        /*0040*/ 	.short	0x0000
        /*0042*/ 	.short	0x0000
        /*0044*/ 	.byte	0x00, 0xf5, 0x21, 0x00


	//----- nvinfo : EIATTR_SPARSE_MMA_MASK
	.align		4
.L_21:
        /*0048*/ 	.byte	0x03, 0x50
        /*004a*/ 	.short	0x0000


	//----- nvinfo : EIATTR_MAXREG_COUNT
	.align		4
        /*004c*/ 	.byte	0x03, 0x1b
        /*004e*/ 	.short	0x00ff


	//----- nvinfo : EIATTR_NUM_BARRIERS
	.align		4
        /*0050*/ 	.byte	0x02, 0x4c
        /*0052*/ 	.byte	0x01
	.zero		1


	//----- nvinfo : EIATTR_MERCURY_ISA_VERSION
	.align		4
        /*0054*/ 	.byte	0x03, 0x5f
        /*0056*/ 	.short	0x0101


	//----- nvinfo : EIATTR_VRC_CTA_INIT_COUNT
	.align		4
        /*0058*/ 	.byte	0x02, 0x4a
	.zero		1
	.zero		1


	//----- nvinfo : EIATTR_EXIT_INSTR_OFFSETS
	.align		4
        /*005c*/ 	.byte	0x04, 0x1c
        /*005e*/ 	.short	(.L_23 - .L_22)


	//   ....[0]....
.L_22:
        /*0060*/ 	.word	0x00000be0


	//   ....[1]....
        /*0064*/ 	.word	0x00000c30


	//----- nvinfo : EIATTR_CBANK_PARAM_SIZE
	.align		4
.L_23:
        /*0068*/ 	.byte	0x03, 0x19
        /*006a*/ 	.short	0x001c


	//----- nvinfo : EIATTR_PARAM_CBANK
	.align		4
        /*006c*/ 	.byte	0x04, 0x0a
        /*006e*/ 	.short	(.L_25 - .L_24)
	.align		4
.L_24:
        /*0070*/ 	.word	index@(.nv.constant0._Z17kernel_gpu_shm_mmPiS_Pmi)
        /*0074*/ 	.short	0x0380
        /*0076*/ 	.short	0x001c


	//----- nvinfo : EIATTR_SW_WAR
	.align		4
.L_25:
        /*0078*/ 	.byte	0x04, 0x36
        /*007a*/ 	.short	(.L_27 - .L_26)
.L_26:
        /*007c*/ 	.word	0x00000008
.L_27:


//--------------------- .nv.info._Z13kernel_gpu_mmPiS_Pmi --------------------------
	.section	.nv.info._Z13kernel_gpu_mmPiS_Pmi,"",@"SHT_CUDA_INFO"
	.sectionflags	@""
	.align	4


	//----- nvinfo : EIATTR_CUDA_API_VERSION
	.align		4
        /*0000*/ 	.byte	0x04, 0x37
        /*0002*/ 	.short	(.L_29 - .L_28)
.L_28:
        /*0004*/ 	.word	0x00000082


	//----- nvinfo : EIATTR_KPARAM_INFO
	.align		4
.L_29:
        /*0008*/ 	.byte	0x04, 0x17
        /*000a*/ 	.short	(.L_31 - .L_30)
.L_30:
        /*000c*/ 	.word	0x00000000
        /*0010*/ 	.short	0x0003
        /*0012*/ 	.short	0x0018
        /*0014*/ 	.byte	0x00, 0xf0, 0x11, 0x00


	//----- nvinfo : EIATTR_KPARAM_INFO
	.align		4
.L_31:
        /*0018*/ 	.byte	0x04, 0x17
        /*001a*/ 	.short	(.L_33 - .L_32)
.L_32:
        /*001c*/ 	.word	0x00000000
        /*0020*/ 	.short	0x0002
        /*0022*/ 	.short	0x0010
        /*0024*/ 	.byte	0x00, 0xf5, 0x21, 0x00


	//----- nvinfo : EIATTR_KPARAM_INFO
	.align		4
.L_33:
        /*0028*/ 	.byte	0x04, 0x17
        /*002a*/ 	.short	(.L_35 - .L_34)
.L_34:
        /*002c*/ 	.word	0x00000000
        /*0030*/ 	.short	0x0001
        /*0032*/ 	.short	0x0008
        /*0034*/ 	.byte	0x00, 0xf5, 0x21, 0x00


	//----- nvinfo : EIATTR_KPARAM_INFO
	.align		4
.L_35:
        /*0038*/ 	.byte	0x04, 0x17
        /*003a*/ 	.short	(.L_37 - .L_36)
.L_36:
        /*003c*/ 	.word	0x00000000
        /*0040*/ 	.short	0x0000
        /*0042*/ 	.short	0x0000
        /*0044*/ 	.byte	0x00, 0xf5, 0x21, 0x00


	//----- nvinfo : EIATTR_SPARSE_MMA_MASK
	.align		4
.L_37:
        /*0048*/ 	.byte	0x03, 0x50
        /*004a*/ 	.short	0x0000


	//----- nvinfo : EIATTR_MAXREG_COUNT
	.align		4
        /*004c*/ 	.byte	0x03, 0x1b
        /*004e*/ 	.short	0x00ff


	//----- nvinfo : EIATTR_MERCURY_ISA_VERSION
	.align		4
        /*0050*/ 	.byte	0x03, 0x5f
        /*0052*/ 	.short	0x0101


	//----- nvinfo : EIATTR_VRC_CTA_INIT_COUNT
	.align		4
        /*0054*/ 	.byte	0x02, 0x4a
	.zero		1
	.zero		1


	//----- nvinfo : EIATTR_EXIT_INSTR_OFFSETS
	.align		4
        /*0058*/ 	.byte	0x04, 0x1c
        /*005a*/ 	.short	(.L_39 - .L_38)


	//   ....[0]....
.L_38:
        /*005c*/ 	.word	0x000000c0


	//   ....[1]....
        /*0060*/ 	.word	0x00000af0


	//----- nvinfo : EIATTR_CBANK_PARAM_SIZE
	.align		4
.L_39:
        /*0064*/ 	.byte	0x03, 0x19
        /*0066*/ 	.short	0x001c


	//----- nvinfo : EIATTR_PARAM_CBANK
	.align		4
        /*0068*/ 	.byte	0x04, 0x0a
        /*006a*/ 	.short	(.L_41 - .L_40)
	.align		4
.L_40:
        /*006c*/ 	.word	index@(.nv.constant0._Z13kernel_gpu_mmPiS_Pmi)
        /*0070*/ 	.short	0x0380
        /*0072*/ 	.short	0x001c


	//----- nvinfo : EIATTR_SW_WAR
	.align		4
.L_41:
        /*0074*/ 	.byte	0x04, 0x36
        /*0076*/ 	.short	(.L_43 - .L_42)
.L_42:
        /*0078*/ 	.word	0x00000008
.L_43:


//--------------------- .nv.callgraph             --------------------------
	.section	.nv.callgraph,"",@"SHT_CUDA_CALLGRAPH"
	.align	4
	.sectionentsize	8
	.align		4
        /*0000*/ 	.word	0x00000000
	.align		4
        /*0004*/ 	.word	0xffffffff
	.align		4
        /*0008*/ 	.word	0x00000000
	.align		4
        /*000c*/ 	.word	0xfffffffe
	.align		4
        /*0010*/ 	.word	0x00000000
	.align		4
        /*0014*/ 	.word	0xfffffffd
	.align		4
        /*0018*/ 	.word	0x00000000
	.align		4
        /*001c*/ 	.word	0xfffffffc


//--------------------- .text._Z17kernel_gpu_shm_mmPiS_Pmi --------------------------
	.section	.text._Z17kernel_gpu_shm_mmPiS_Pmi,"ax",@progbits
	.align	128
        .global         _Z17kernel_gpu_shm_mmPiS_Pmi
        .type           _Z17kernel_gpu_shm_mmPiS_Pmi,@function
        .size           _Z17kernel_gpu_shm_mmPiS_Pmi,(.L_x_9 - _Z17kernel_gpu_shm_mmPiS_Pmi)
        .other          _Z17kernel_gpu_shm_mmPiS_Pmi,@"STO_CUDA_ENTRY STV_DEFAULT"
_Z17kernel_gpu_shm_mmPiS_Pmi:
.text._Z17kernel_gpu_shm_mmPiS_Pmi:
[----:B------:R-:W-:Y:S01]  /*0000*/  LDC R1, c[0x0][0x37c] ;  /* 0x0000df00ff017b82 */ /* 0x000fe20000000800 */
[----:B------:R-:W0:Y:S01]  /*0010*/  LDCU UR4, c[0x0][0x398] ;  /* 0x00007300ff0477ac */ /* 0x000e220008000800 */
[----:B------:R-:W1:Y:S01]  /*0020*/  S2R R0, SR_TID.Y ;  /* 0x0000000000007919 */ /* 0x000e620000002200 */
[----:B------:R-:W-:Y:S01]  /*0030*/  CS2R R20, SRZ ;  /* 0x0000000000147805 */ /* 0x000fe2000001ff00 */
[----:B------:R-:W2:Y:S01]  /*0040*/  LDCU.64 UR8, c[0x0][0x358] ;  /* 0x00006b00ff0877ac */ /* 0x000ea20008000a00 */
[----:B------:R-:W1:Y:S01]  /*0050*/  S2R R19, SR_CTAID.Y ;  /* 0x0000000000137919 */ /* 0x000e620000002600 */
[----:B------:R-:W3:Y:S01]  /*0060*/  S2R R2, SR_TID.X ;  /* 0x0000000000027919 */ /* 0x000ee20000002100 */
[----:B------:R-:W3:Y:S01]  /*0070*/  S2R R5, SR_CTAID.X ;  /* 0x0000000000057919 */ /* 0x000ee20000002500 */
[----:B0-----:R-:W-:-:S05]  /*0080*/  I2FP.F32.S32 R3, UR4 ;  /* 0x0000000400037c45 */ /* 0x001fca0008201400 */
[----:B------:R-:W-:-:S04]  /*0090*/  FMUL R3, R3, 0.03125 ;  /* 0x3d00000003037820 */ /* 0x000fc80000400000 */
[----:B------:R-:W0:Y:S01]  /*00a0*/  FRND.CEIL R6, R3 ;  /* 0x0000000300067307 */ /* 0x000e220000209000 */
[----:B-1----:R-:W-:Y:S01]  /*00b0*/  IMAD R19, R19, 0x20, R0 ;  /* 0x0000002013137824 */ /* 0x002fe200078e0200 */
[----:B0-----:R-:W-:Y:S01]  /*00c0*/  FSETP.GT.AND P0, PT, R6, RZ, PT ;  /* 0x000000ff0600720b */ /* 0x001fe20003f04000 */
[----:B---3--:R-:W-:-:S12]  /*00d0*/  IMAD R16, R5, 0x20, R2 ;  /* 0x0000002005107824 */ /* 0x008fd800078e0202 */
[----:B--2---:R-:W-:Y:S05]  /*00e0*/  @!P0 BRA `(.L_x_0) ;  /* 0x0000000800b48947 */ /* 0x004fea0003800000 */
[----:B------:R-:W0:Y:S01]  /*00f0*/  S2UR UR6, SR_CgaCtaId ;  /* 0x00000000000679c3 */ /* 0x000e220000008800 */
[----:B------:R-:W-:Y:S01]  /*0100*/  UMOV UR4, 0x400 ;  /* 0x0000040000047882 */ /* 0x000fe20000000000 */
[----:B------:R-:W-:Y:S01]  /*0110*/  CS2R R20, SRZ ;  /* 0x0000000000147805 */ /* 0x000fe2000001ff00 */
[----:B------:R-:W-:Y:S01]  /*0120*/  UIADD3 UR5, UPT, UPT, UR4, 0x1000, URZ ;  /* 0x0000100004057890 */ /* 0x000fe2000fffe0ff */
[----:B------:R-:W-:Y:S01]  /*0130*/  IMAD.MOV.U32 R5, RZ, RZ, RZ ;  /* 0x000000ffff057224 */ /* 0x000fe200078e00ff */
[----:B------:R-:W1:Y:S01]  /*0140*/  LDCU UR7, c[0x0][0x398] ;  /* 0x00007300ff0777ac */ /* 0x000e620008000800 */
[----:B0-----:R-:W-:Y:S02]  /*0150*/  ULEA UR4, UR6, UR4, 0x18 ;  /* 0x0000000406047291 */ /* 0x001fe4000f8ec0ff */
[----:B------:R-:W-:-:S04]  /*0160*/  ULEA UR5, UR6, UR5, 0x18 ;  /* 0x0000000506057291 */ /* 0x000fc8000f8ec0ff */
[----:B------:R-:W-:Y:S02]  /*0170*/  LEA R17, R0, UR4, 0x7 ;  /* 0x0000000400117c11 */ /* 0x000fe4000f8e38ff */
[----:B------:R-:W-:-:S03]  /*0180*/  LEA R7, R2, UR5, 0x2 ;  /* 0x0000000502077c11 */ /* 0x000fc6000f8e10ff */
[----:B------:R-:W-:Y:S02]  /*0190*/  IMAD R4, R2, 0x4, R17 ;  /* 0x0000000402047824 */ /* 0x000fe400078e0211 */
[----:B-1----:R-:W-:-:S07]  /*01a0*/  IMAD R3, R0, 0x80, R7 ;  /* 0x0000008000037824 */ /* 0x002fce00078e0207 */
.L_x_1:
[C---:B------:R-:W-:Y:S01]  /*01b0*/  IMAD R12, R5.reuse, 0x20, R2 ;  /* 0x00000020050c7824 */ /* 0x040fe200078e0202 */
[----:B------:R-:W-:Y:S01]  /*01c0*/  UMOV UR4, UR7 ;  /* 0x0000000700047c82 */ /* 0x000fe20008000000 */
[----:B------:R-:W-:Y:S02]  /*01d0*/  IMAD R15, R5, 0x20, R0 ;  /* 0x00000020050f7824 */ /* 0x000fe400078e0200 */
[----:B------:R-:W-:Y:S01]  /*01e0*/  IMAD.MOV.U32 R23, RZ, RZ, RZ ;  /* 0x000000ffff177224 */ /* 0x000fe200078e00ff */
[----:B------:R-:W-:Y:S01]  /*01f0*/  VIMNMX R8, PT, PT, R19, R12, !PT ;  /* 0x0000000c13087248 */ /* 0x000fe20007fe0100 */
[----:B------:R-:W-:Y:S01]  /*0200*/  IMAD.MOV.U32 R18, RZ, RZ, RZ ;  /* 0x000000ffff127224 */ /* 0x000fe200078e00ff */
[----:B------:R-:W-:Y:S02]  /*0210*/  VIMNMX R9, PT, PT, R16, R15, !PT ;  /* 0x0000000f10097248 */ /* 0x000fe40007fe0100 */
[----:B------:R-:W-:Y:S02]  /*0220*/  ISETP.GE.AND P0, PT, R8, UR4, PT ;  /* 0x0000000408007c0c */ /* 0x000fe4000bf06270 */
[----:B------:R-:W-:-:S11]  /*0230*/  ISETP.GE.AND P1, PT, R9, UR4, PT ;  /* 0x0000000409007c0c */ /* 0x000fd6000bf26270 */
[----:B------:R-:W0:Y:S01]  /*0240*/  @!P0 LDC.64 R8, c[0x0][0x380] ;  /* 0x0000e000ff088b82 */ /* 0x000e220000000a00 */
[----:B------:R-:W-:Y:S02]  /*0250*/  @!P0 IMAD R13, R19, UR4, R12 ;  /* 0x00000004130d8c24 */ /* 0x000fe4000f8e020c */
[----:B------:R-:W-:-:S05]  /*0260*/  @!P1 IMAD R15, R15, UR4, R16 ;  /* 0x000000040f0f9c24 */ /* 0x000fca000f8e0210 */
[----:B------:R-:W1:Y:S01]  /*0270*/  @!P1 LDC.64 R10, c[0x0][0x388] ;  /* 0x0000e200ff0a9b82 */ /* 0x000e620000000a00 */
[----:B0-----:R-:W-:-:S05]  /*0280*/  @!P0 IMAD.WIDE R8, R13, 0x4, R8 ;  /* 0x000000040d088825 */ /* 0x001fca00078e0208 */
[----:B------:R-:W2:Y:S01]  /*0290*/  @!P0 LDG.E R23, desc[UR8][R8.64] ;  /* 0x0000000808178981 */ /* 0x000ea2000c1e1900 */
[----:B-1----:R-:W-:-:S05]  /*02a0*/  @!P1 IMAD.WIDE R10, R15, 0x4, R10 ;  /* 0x000000040f0a9825 */ /* 0x002fca00078e020a */
[----:B------:R-:W3:Y:S04]  /*02b0*/  @!P1 LDG.E R18, desc[UR8][R10.64] ;  /* 0x000000080a129981 */ /* 0x000ee8000c1e1900 */
[----:B--2---:R-:W-:Y:S04]  /*02c0*/  STS [R4], R23 ;  /* 0x0000001704007388 */ /* 0x004fe80000000800 */
[----:B---3--:R-:W-:Y:S01]  /*02d0*/  STS [R3], R18 ;  /* 0x0000001203007388 */ /* 0x008fe20000000800 */
[----:B------:R-:W-:Y:S06]  /*02e0*/  BAR.SYNC.DEFER_BLOCKING 0x0 ;  /* 0x0000000000007b1d */ /* 0x000fec0000010000 */
[----:B------:R-:W-:Y:S04]  /*02f0*/  LDS R29, [R7] ;  /* 0x00000000071d7984 */ /* 0x000fe80000000800 */
[----:B------:R-:W0:Y:S04]  /*0300*/  LDS.128 R12, [R17] ;  /* 0x00000000110c7984 */ /* 0x000e280000000c00 */
[----:B------:R-:W1:Y:S04]  /*0310*/  LDS R24, [R7+0x80] ;  /* 0x0000800007187984 */ /* 0x000e680000000800 */
[----:B------:R-:W2:Y:S04]  /*0320*/  LDS R22, [R7+0x180] ;  /* 0x0001800007167984 */ /* 0x000ea80000000800 */
[----:B------:R-:W3:Y:S04]  /*0330*/  LDS R27, [R7+0x100] ;  /* 0x00010000071b7984 */ /* 0x000ee80000000800 */
[----:B------:R-:W-:Y:S04]  /*0340*/  LDS R25, [R7+0x200] ;  /* 0x0002000007197984 */ /* 0x000fe80000000800 */
[----:B------:R-:W4:Y:S04]  /*0350*/  LDS.128 R8, [R17+0x10] ;  /* 0x0000100011087984 */ /* 0x000f280000000c00 */
[----:B------:R-:W5:Y:S04]  /*0360*/  LDS R18, [R7+0x380] ;  /* 0x0003800007127984 */ /* 0x000f680000000800 */
[----:B------:R-:W5:Y:S01]  /*0370*/  LDS R23, [R7+0x300] ;  /* 0x0003000007177984 */ /* 0x000f620000000800 */
[----:B0-----:R-:W-:-:S03]  /*0380*/  IMAD R29, R12, R29, RZ ;  /* 0x0000001d0c1d7224 */ /* 0x001fc600078e02ff */
[----:B------:R-:W0:Y:S01]  /*0390*/  LDS R12, [R7+0x280] ;  /* 0x00028000070c7984 */ /* 0x000e220000000800 */
[----:B-1----:R-:W-:Y:S02]  /*03a0*/  IMAD R13, R24, R13, RZ ;  /* 0x0000000d180d7224 */ /* 0x002fe400078e02ff */
[----:B--2---:R-:W-:-:S03]  /*03b0*/  IMAD R15, R22, R15, RZ ;  /* 0x0000000f160f7224 */ /* 0x004fc600078e02ff */
[--C-:B------:R-:W-:Y:S02]  /*03c0*/  IADD3 R22, P0, P1, R13, R20, R29.reuse ;  /* 0x000000140d167210 */ /* 0x100fe4000791e01d */
[----:B------:R-:W-:Y:S01]  /*03d0*/  SHF.R.S32.HI R20, RZ, 0x1f, R29 ;  /* 0x0000001fff147819 */ /* 0x000fe2000001141d */
[----:B---3--:R-:W-:Y:S01]  /*03e0*/  IMAD R14, R27, R14, RZ ;  /* 0x0000000e1b0e7224 */ /* 0x008fe200078e02ff */
[----:B------:R-:W-:Y:S01]  /*03f0*/  SHF.R.S32.HI R13, RZ, 0x1f, R13 ;  /* 0x0000001fff0d7819 */ /* 0x000fe2000001140d */
[----:B------:R-:W-:Y:S03]  /*0400*/  LDS R27, [R7+0x800] ;  /* 0x00080000071b7984 */ /* 0x000fe60000000800 */
[----:B------:R-:W-:Y:S02]  /*0410*/  IADD3.X R13, PT, PT, R13, R21, R20, P0, P1 ;  /* 0x000000150d0d7210 */ /* 0x000fe400007e2414 */
[--C-:B------:R-:W-:Y:S01]  /*0420*/  IADD3 R21, P0, P1, R15, R22, R14.reuse ;  /* 0x000000160f157210 */ /* 0x100fe2000791e00e */
[----:B----4-:R-:W-:Y:S01]  /*0430*/  IMAD R8, R8, R25, RZ ;  /* 0x0000001908087224 */ /* 0x010fe200078e02ff */
[----:B------:R-:W-:Y:S01]  /*0440*/  SHF.R.S32.HI R15, RZ, 0x1f, R15 ;  /* 0x0000001fff0f7819 */ /* 0x000fe2000001140f */
[----:B------:R-:W-:Y:S01]  /*0450*/  LDS R25, [R7+0x400] ;  /* 0x0004000007197984 */ /* 0x000fe20000000800 */
[----:B------:R-:W-:-:S03]  /*0460*/  SHF.R.S32.HI R24, RZ, 0x1f, R14 ;  /* 0x0000001fff187819 */ /* 0x000fc6000001140e */
[----:B------:R-:W-:Y:S01]  /*0470*/  LDS R20, [R7+0x480] ;  /* 0x0004800007147984 */ /* 0x000fe20000000800 */
[----:B------:R-:W-:Y:S01]  /*0480*/  IADD3.X R24, PT, PT, R15, R13, R24, P0, P1 ;  /* 0x0000000d0f187210 */ /* 0x000fe200007e2418 */
[----:B-----5:R-:W-:Y:S02]  /*0490*/  IMAD R11, R18, R11, RZ ;  /* 0x0000000b120b7224 */ /* 0x020fe400078e02ff */
[----:B------:R-:W-:Y:S01]  /*04a0*/  LDS R22, [R7+0x580] ;  /* 0x0005800007167984 */ /* 0x000fe20000000800 */
[----:B------:R-:W-:-:S03]  /*04b0*/  IMAD R10, R23, R10, RZ ;  /* 0x0000000a170a7224 */ /* 0x000fc600078e02ff */
[----:B------:R-:W-:Y:S01]  /*04c0*/  LDS R23, [R7+0x500] ;  /* 0x0005000007177984 */ /* 0x000fe20000000800 */
[----:B0-----:R-:W-:-:S03]  /*04d0*/  IMAD R9, R12, R9, RZ ;  /* 0x000000090c097224 */ /* 0x001fc600078e02ff */
[----:B------:R-:W0:Y:S02]  /*04e0*/  LDS.128 R12, [R17+0x20] ;  /* 0x00002000110c7984 */ /* 0x000e240000000c00 */
[--C-:B------:R-:W-:Y:S02]  /*04f0*/  IADD3 R18, P0, P1, R9, R21, R8.reuse ;  /* 0x0000001509127210 */ /* 0x100fe4000791e008 */
[----:B------:R-:W-:Y:S02]  /*0500*/  SHF.R.S32.HI R21, RZ, 0x1f, R8 ;  /* 0x0000001fff157819 */ /* 0x000fe40000011408 */
[----:B------:R-:W-:-:S04]  /*0510*/  SHF.R.S32.HI R9, RZ, 0x1f, R9 ;  /* 0x0000001fff097819 */ /* 0x000fc80000011409 */
[----:B------:R-:W-:Y:S02]  /*0520*/  IADD3.X R9, PT, PT, R9, R24, R21, P0, P1 ;  /* 0x0000001809097210 */ /* 0x000fe400007e2415 */
[--C-:B------:R-:W-:Y:S01]  /*0530*/  IADD3 R24, P0, P1, R11, R18, R10.reuse ;  /* 0x000000120b187210 */ /* 0x100fe2000791e00a */
[----:B------:R-:W-:Y:S01]  /*0540*/  LDS R21, [R7+0x600] ;  /* 0x0006000007157984 */ /* 0x000fe20000000800 */
[----:B------:R-:W-:Y:S02]  /*0550*/  SHF.R.S32.HI R11, RZ, 0x1f, R11 ;  /* 0x0000001fff0b7819 */ /* 0x000fe4000001140b */
[----:B------:R-:W-:Y:S01]  /*0560*/  SHF.R.S32.HI R26, RZ, 0x1f, R10 ;  /* 0x0000001fff1a7819 */ /* 0x000fe2000001140a */
[----:B------:R-:W-:Y:S03]  /*0570*/  LDS R18, [R7+0x680] ;  /* 0x0006800007127984 */ /* 0x000fe60000000800 */
[----:B------:R-:W-:-:S02]  /*0580*/  IADD3.X R26, PT, PT, R11, R9, R26, P0, P1 ;  /* 0x000000090b1a7210 */ /* 0x000fc400007e241a */
[----:B------:R-:W1:Y:S01]  /*0590*/  LDS.128 R8, [R17+0x30] ;  /* 0x0000300011087984 */ /* 0x000e620000000c00 */
[----:B0-----:R-:W-:Y:S02]  /*05a0*/  IMAD R25, R12, R25, RZ ;  /* 0x000000190c197224 */ /* 0x001fe400078e02ff */
[----:B------:R-:W-:Y:S02]  /*05b0*/  IMAD R13, R20, R13, RZ ;  /* 0x0000000d140d7224 */ /* 0x000fe400078e02ff */
[----:B------:R-:W-:Y:S01]  /*05c0*/  IMAD R15, R22, R15, RZ ;  /* 0x0000000f160f7224 */ /* 0x000fe200078e02ff */
[----:B------:R-:W0:Y:S01]  /*05d0*/  LDS R20, [R7+0x780] ;  /* 0x0007800007147984 */ /* 0x000e220000000800 */
[----:B------:R-:W-:Y:S01]  /*05e0*/  IMAD R14, R23, R14, RZ ;  /* 0x0000000e170e7224 */ /* 0x000fe200078e02ff */
[--C-:B------:R-:W-:Y:S02]  /*05f0*/  IADD3 R22, P0, P1, R13, R24, R25.reuse ;  /* 0x000000180d167210 */ /* 0x100fe4000791e019 */
[----:B------:R-:W-:Y:S01]  /*0600*/  SHF.R.S32.HI R25, RZ, 0x1f, R25 ;  /* 0x0000001fff197819 */ /* 0x000fe20000011419 */
[----:B------:R-:W2:Y:S01]  /*0610*/  LDS R23, [R7+0x700] ;  /* 0x0007000007177984 */ /* 0x000ea20000000800 */
[----:B------:R-:W-:-:S04]  /*0620*/  SHF.R.S32.HI R13, RZ, 0x1f, R13 ;  /* 0x0000001fff0d7819 */ /* 0x000fc8000001140d */
[----:B------:R-:W-:Y:S02]  /*0630*/  IADD3.X R13, PT, PT, R13, R26, R25, P0, P1 ;  /* 0x0000001a0d0d7210 */ /* 0x000fe400007e2419 */
[--C-:B------:R-:W-:Y:S02]  /*0640*/  IADD3 R22, P0, P1, R15, R22, R14.reuse ;  /* 0x000000160f167210 */ /* 0x100fe4000791e00e */
[----:B------:R-:W-:Y:S02]  /*0650*/  SHF.R.S32.HI R15, RZ, 0x1f, R15 ;  /* 0x0000001fff0f7819 */ /* 0x000fe4000001140f */
[----:B------:R-:W-:Y:S01]  /*0660*/  SHF.R.S32.HI R24, RZ, 0x1f, R14 ;  /* 0x0000001fff187819 */ /* 0x000fe2000001140e */
[----:B-1----:R-:W-:-:S03]  /*0670*/  IMAD R25, R8, R21, RZ ;  /* 0x0000001508197224 */ /* 0x002fc600078e02ff */
[----:B------:R-:W-:Y:S01]  /*0680*/  IADD3.X R24, PT, PT, R15, R13, R24, P0, P1 ;  /* 0x0000000d0f187210 */ /* 0x000fe200007e2418 */
[----:B------:R-:W-:Y:S04]  /*0690*/  LDS R8, [R7+0x880] ;  /* 0x0008800007087984 */ /* 0x000fe80000000800 */
[----:B------:R-:W1:Y:S01]  /*06a0*/  LDS.128 R12, [R17+0x40] ;  /* 0x00004000110c7984 */ /* 0x000e620000000c00 */
[----:B------:R-:W-:-:S03]  /*06b0*/  IMAD R9, R18, R9, RZ ;  /* 0x0000000912097224 */ /* 0x000fc600078e02ff */
[----:B------:R-:W3:Y:S04]  /*06c0*/  LDS R21, [R7+0x900] ;  /* 0x0009000007157984 */ /* 0x000ee80000000800 */
[----:B------:R-:W4:Y:S01]  /*06d0*/  LDS R18, [R7+0x980] ;  /* 0x0009800007127984 */ /* 0x000f220000000800 */
[--C-:B------:R-:W-:Y:S02]  /*06e0*/  IADD3 R22, P0, P1, R9, R22, R25.reuse ;  /* 0x0000001609167210 */ /* 0x100fe4000791e019 */
[----:B------:R-:W-:Y:S02]  /*06f0*/  SHF.R.S32.HI R25, RZ, 0x1f, R25 ;  /* 0x0000001fff197819 */ /* 0x000fe40000011419 */
[----:B------:R-:W-:Y:S01]  /*0700*/  SHF.R.S32.HI R9, RZ, 0x1f, R9 ;  /* 0x0000001fff097819 */ /* 0x000fe20000011409 */
[----:B0-----:R-:W-:-:S02]  /*0710*/  IMAD R11, R20, R11, RZ ;  /* 0x0000000b140b7224 */ /* 0x001fc400078e02ff */
[----:B--2---:R-:W-:Y:S01]  /*0720*/  IMAD R10, R23, R10, RZ ;  /* 0x0000000a170a7224 */ /* 0x004fe200078e02ff */
[----:B------:R-:W-:Y:S01]  /*0730*/  IADD3.X R9, PT, PT, R9, R24, R25, P0, P1 ;  /* 0x0000001809097210 */ /* 0x000fe200007e2419 */
[----:B------:R-:W-:Y:S03]  /*0740*/  LDS R20, [R7+0xa80] ;  /* 0x000a800007147984 */ /* 0x000fe60000000800 */
[--C-:B------:R-:W-:Y:S01]  /*0750*/  IADD3 R26, P0, P1, R11, R22, R10.reuse ;  /* 0x000000160b1a7210 */ /* 0x100fe2000791e00a */
[----:B------:R-:W-:Y:S01]  /*0760*/  LDS R25, [R7+0xa00] ;  /* 0x000a000007197984 */ /* 0x000fe20000000800 */
[----:B------:R-:W-:Y:S02]  /*0770*/  SHF.R.S32.HI R11, RZ, 0x1f, R11 ;  /* 0x0000001fff0b7819 */ /* 0x000fe4000001140b */
[----:B------:R-:W-:Y:S01]  /*0780*/  SHF.R.S32.HI R24, RZ, 0x1f, R10 ;  /* 0x0000001fff187819 */ /* 0x000fe2000001140a */
[----:B------:R-:W-:Y:S03]  /*0790*/  LDS R22, [R7+0xb80] ;  /* 0x000b800007167984 */ /* 0x000fe60000000800 */
[----:B------:R-:W-:Y:S01]  /*07a0*/  IADD3.X R24, PT, PT, R11, R9, R24, P0, P1 ;  /* 0x000000090b187210 */ /* 0x000fe200007e2418 */
[----:B------:R-:W-:Y:S01]  /*07b0*/  LDS R23, [R7+0xb00] ;  /* 0x000b000007177984 */ /* 0x000fe20000000800 */
[----:B-1----:R-:W-:-:S02]  /*07c0*/  IMAD R27, R12, R27, RZ ;  /* 0x0000001b0c1b7224 */ /* 0x002fc400078e02ff */
[----:B------:R-:W-:Y:S02]  /*07d0*/  IMAD R13, R8, R13, RZ ;  /* 0x0000000d080d7224 */ /* 0x000fe400078e02ff */
[----:B------:R-:W0:Y:S01]  /*07e0*/  LDS.128 R8, [R17+0x50] ;  /* 0x0000500011087984 */ /* 0x000e220000000c00 */
[----:B---3--:R-:W-:Y:S02]  /*07f0*/  IMAD R14, R21, R14, RZ ;  /* 0x0000000e150e7224 */ /* 0x008fe400078e02ff */
[--C-:B------:R-:W-:Y:S01]  /*0800*/  IADD3 R26, P0, P1, R13, R26, R27.reuse ;  /* 0x0000001a0d1a7210 */ /* 0x100fe2000791e01b */
[----:B----4-:R-:W-:Y:S01]  /*0810*/  IMAD R15, R18, R15, RZ ;  /* 0x0000000f120f7224 */ /* 0x010fe200078e02ff */
[----:B------:R-:W-:Y:S01]  /*0820*/  SHF.R.S32.HI R27, RZ, 0x1f, R27 ;  /* 0x0000001fff1b7819 */ /* 0x000fe2000001141b */
[----:B------:R-:W-:Y:S01]  /*0830*/  LDS R18, [R7+0xc80] ;  /* 0x000c800007127984 */ /* 0x000fe20000000800 */
[----:B------:R-:W-:-:S03]  /*0840*/  SHF.R.S32.HI R13, RZ, 0x1f, R13 ;  /* 0x0000001fff0d7819 */ /* 0x000fc6000001140d */
[----:B------:R-:W-:Y:S01]  /*0850*/  LDS R21, [R7+0xc00] ;  /* 0x000c000007157984 */ /* 0x000fe20000000800 */
[----:B------:R-:W-:Y:S02]  /*0860*/  IADD3.X R13, PT, PT, R13, R24, R27, P0, P1 ;  /* 0x000000180d0d7210 */ /* 0x000fe400007e241b */
[--C-:B------:R-:W-:Y:S02]  /*0870*/  IADD3 R24, P0, P1, R15, R26, R14.reuse ;  /* 0x0000001a0f187210 */ /* 0x100fe4000791e00e */
[----:B------:R-:W-:Y:S02]  /*0880*/  SHF.R.S32.HI R15, RZ, 0x1f, R15 ;  /* 0x0000001fff0f7819 */ /* 0x000fe4000001140f */
[----:B------:R-:W-:-:S04]  /*0890*/  SHF.R.S32.HI R26, RZ, 0x1f, R14 ;  /* 0x0000001fff1a7819 */ /* 0x000fc8000001140e */
[----:B------:R-:W-:Y:S02]  /*08a0*/  IADD3.X R26, PT, PT, R15, R13, R26, P0, P1 ;  /* 0x0000000d0f1a7210 */ /* 0x000fe400007e241a */
[----:B------:R-:W1:Y:S01]  /*08b0*/  LDS.128 R12, [R17+0x60] ;  /* 0x00006000110c7984 */ /* 0x000e620000000c00 */
[----:B0-----:R-:W-:Y:S02]  /*08c0*/  IMAD R25, R8, R25, RZ ;  /* 0x0000001908197224 */ /* 0x001fe400078e02ff */
[----:B------:R-:W-:Y:S02]  /*08d0*/  IMAD R9, R20, R9, RZ ;  /* 0x0000000914097224 */ /* 0x000fe400078e02ff */
[----:B------:R-:W-:Y:S01]  /*08e0*/  IMAD R11, R22, R11, RZ ;  /* 0x0000000b160b7224 */ /* 0x000fe200078e02ff */
[----:B------:R-:W0:Y:S01]  /*08f0*/  LDS R20, [R7+0xd80] ;  /* 0x000d800007147984 */ /* 0x000e220000000800 */
[----:B------:R-:W-:Y:S01]  /*0900*/  IMAD R10, R23, R10, RZ ;  /* 0x0000000a170a7224 */ /* 0x000fe200078e02ff */
[----:B------:R-:W-:-:S02]  /*0910*/  IADD3 R22, P0, P1, R9, R24, R25 ;  /* 0x0000001809167210 */ /* 0x000fc4000791e019 */
        /* <DEDUP_REMOVED lines=9> */
[----:B------:R-:W-:Y:S01]  /*09b0*/  LDS R13, [R7+0xf00] ;  /* 0x000f0000070d7984 */ /* 0x000fe20000000800 */
[----:B------:R-:W-:-:S03]  /*09c0*/  IMAD R25, R12, R21, RZ ;  /* 0x000000150c197224 */ /* 0x000fc600078e02ff */
[----:B------:R-:W1:Y:S04]  /*09d0*/  LDS.128 R8, [R17+0x70] ;  /* 0x0000700011087984 */ /* 0x000e680000000c00 */
[----:B------:R-:W3:Y:S04]  /*09e0*/  LDS R21, [R7+0xe00] ;  /* 0x000e000007157984 */ /* 0x000ee80000000800 */
[----:B------:R-:W4:Y:S04]  /*09f0*/  LDS R12, [R7+0xe80] ;  /* 0x000e8000070c7984 */ /* 0x000f280000000800 */
[----:B------:R-:W5:Y:S01]  /*0a00*/  LDS R18, [R7+0xf80] ;  /* 0x000f800007127984 */ /* 0x000f620000000800 */
[----:B0-----:R-:W-:Y:S01]  /*0a10*/  IMAD R15, R20, R15, RZ ;  /* 0x0000000f140f7224 */ /* 0x001fe200078e02ff */
[----:B------:R-:W-:Y:S01]  /*0a20*/  BAR.SYNC.DEFER_BLOCKING 0x0 ;  /* 0x0000000000007b1d */ /* 0x000fe20000010000 */
[----:B------:R-:W-:-:S02]  /*0a30*/  IADD3 R20, P0, P1, R26, R22, R25 ;  /* 0x000000161a147210 */ /* 0x000fc4000791e019 */
[----:B------:R-:W-:Y:S01]  /*0a40*/  SHF.R.S32.HI R25, RZ, 0x1f, R25 ;  /* 0x0000001fff197819 */ /* 0x000fe20000011419 */
[----:B--2---:R-:W-:Y:S01]  /*0a50*/  IMAD R14, R23, R14, RZ ;  /* 0x0000000e170e7224 */ /* 0x004fe200078e02ff */
[----:B------:R-:W-:Y:S01]  /*0a60*/  SHF.R.S32.HI R26, RZ, 0x1f, R26 ;  /* 0x0000001fff1a7819 */ /* 0x000fe2000001141a */
[----:B------:R-:W-:-:S03]  /*0a70*/  VIADD R5, R5, 0x1 ;  /* 0x0000000105057836 */ /* 0x000fc60000000000 */
[----:B------:R-:W-:Y:S02]  /*0a80*/  IADD3.X R24, PT, PT, R26, R24, R25, P0, P1 ;  /* 0x000000181a187210 */ /* 0x000fe400007e2419 */
[--C-:B------:R-:W-:Y:S02]  /*0a90*/  IADD3 R20, P0, P1, R15, R20, R14.reuse ;  /* 0x000000140f147210 */ /* 0x100fe4000791e00e */
[----:B------:R-:W-:Y:S02]  /*0aa0*/  SHF.R.S32.HI R14, RZ, 0x1f, R14 ;  /* 0x0000001fff0e7819 */ /* 0x000fe4000001140e */
[----:B------:R-:W-:-:S04]  /*0ab0*/  SHF.R.S32.HI R15, RZ, 0x1f, R15 ;  /* 0x0000001fff0f7819 */ /* 0x000fc8000001140f */
[----:B------:R-:W-:Y:S01]  /*0ac0*/  IADD3.X R14, PT, PT, R15, R24, R14, P0, P1 ;  /* 0x000000180f0e7210 */ /* 0x000fe200007e240e */
[----:B-1----:R-:W-:Y:S01]  /*0ad0*/  IMAD R10, R13, R10, RZ ;  /* 0x0000000a0d0a7224 */ /* 0x002fe200078e02ff */
[----:B------:R-:W-:Y:S01]  /*0ae0*/  I2FP.F32.U32 R13, R5 ;  /* 0x00000005000d7245 */ /* 0x000fe20000201000 */
[----:B---3--:R-:W-:-:S03]  /*0af0*/  IMAD R21, R8, R21, RZ ;  /* 0x0000001508157224 */ /* 0x008fc600078e02ff */
[----:B------:R-:W-:Y:S01]  /*0b00*/  FSETP.GT.AND P0, PT, R6, R13, PT ;  /* 0x0000000d0600720b */ /* 0x000fe20003f04000 */
[----:B----4-:R-:W-:Y:S02]  /*0b10*/  IMAD R9, R12, R9, RZ ;  /* 0x000000090c097224 */ /* 0x010fe400078e02ff */
[----:B-----5:R-:W-:-:S03]  /*0b20*/  IMAD R11, R18, R11, RZ ;  /* 0x0000000b120b7224 */ /* 0x020fc600078e02ff */
[--C-:B------:R-:W-:Y:S02]  /*0b30*/  IADD3 R20, P1, P2, R9, R20, R21.reuse ;  /* 0x0000001409147210 */ /* 0x100fe40007a3e015 */
[----:B------:R-:W-:Y:S02]  /*0b40*/  SHF.R.S32.HI R21, RZ, 0x1f, R21 ;  /* 0x0000001fff157819 */ /* 0x000fe40000011415 */
[----:B------:R-:W-:-:S04]  /*0b50*/  SHF.R.S32.HI R8, RZ, 0x1f, R9 ;  /* 0x0000001fff087819 */ /* 0x000fc80000011409 */
[----:B------:R-:W-:Y:S02]  /*0b60*/  IADD3.X R21, PT, PT, R8, R14, R21, P1, P2 ;  /* 0x0000000e08157210 */ /* 0x000fe40000fe4415 */
[--C-:B------:R-:W-:Y:S02]  /*0b70*/  IADD3 R20, P1, P2, R11, R20, R10.reuse ;  /* 0x000000140b147210 */ /* 0x100fe40007a3e00a */
[----:B------:R-:W-:Y:S02]  /*0b80*/  SHF.R.S32.HI R10, RZ, 0x1f, R10 ;  /* 0x0000001fff0a7819 */ /* 0x000fe4000001140a */
[----:B------:R-:W-:-:S04]  /*0b90*/  SHF.R.S32.HI R11, RZ, 0x1f, R11 ;  /* 0x0000001fff0b7819 */ /* 0x000fc8000001140b */
[----:B------:R-:W-:Y:S01]  /*0ba0*/  IADD3.X R21, PT, PT, R11, R21, R10, P1, P2 ;  /* 0x000000150b157210 */ /* 0x000fe20000fe440a */
[----:B------:R-:W-:Y:S06]  /*0bb0*/  @P0 BRA `(.L_x_1) ;  /* 0xfffffff4007c0947 */ /* 0x000fec000383ffff */
.L_x_0:
[----:B------:R-:W-:-:S04]  /*0bc0*/  VIMNMX R0, PT, PT, R19, R16, !PT ;  /* 0x0000001013007248 */ /* 0x000fc80007fe0100 */
[----:B------:R-:W-:-:S13]  /*0bd0*/  ISETP.GE.AND P0, PT, R0, UR4, PT ;  /* 0x0000000400007c0c */ /* 0x000fda000bf06270 */
[----:B------:R-:W-:Y:S05]  /*0be0*/  @P0 EXIT ;  /* 0x000000000000094d */ /* 0x000fea0003800000 */
[----:B------:R-:W0:Y:S01]  /*0bf0*/  LDC.64 R2, c[0x0][0x390] ;  /* 0x0000e400ff027b82 */ /* 0x000e220000000a00 */
[----:B------:R-:W-:-:S04]  /*0c00*/  IMAD R19, R19, UR4, R16 ;  /* 0x0000000413137c24 */ /* 0x000fc8000f8e0210 */
[----:B0-----:R-:W-:-:S05]  /*0c10*/  IMAD.WIDE.U32 R2, R19, 0x8, R2 ;  /* 0x0000000813027825 */ /* 0x001fca00078e0002 */
[----:B------:R-:W-:Y:S01]  /*0c20*/  STG.E.64 desc[UR8][R2.64], R20 ;  /* 0x0000001402007986 */ /* 0x000fe2000c101b08 */
[----:B------:R-:W-:Y:S05]  /*0c30*/  EXIT ;  /* 0x000000000000794d */ /* 0x000fea0003800000 */
.L_x_2:
[----:B------:R-:W-:-:S00]  /*0c40*/  BRA `(.L_x_2) ;  /* 0xfffffffc00fc7947 */ /* 0x000fc0000383ffff */
[----:B------:R-:W-:-:S00]  /*0c50*/  NOP ;  /* 0x0000000000007918 */ /* 0x000fc00000000000 */
        /* <DEDUP_REMOVED lines=10> */
.L_x_9:


//--------------------- .text._Z13kernel_gpu_mmPiS_Pmi --------------------------
	.section	.text._Z13kernel_gpu_mmPiS_Pmi,"ax",@progbits
	.align	128
        .global         _Z13kernel_gpu_mmPiS_Pmi
        .type           _Z13kernel_gpu_mmPiS_Pmi,@function
        .size           _Z13kernel_gpu_mmPiS_Pmi,(.L_x_10 - _Z13kernel_gpu_mmPiS_Pmi)
        .other          _Z13kernel_gpu_mmPiS_Pmi,@"STO_CUDA_ENTRY STV_DEFAULT"
_Z13kernel_gpu_mmPiS_Pmi:
.text._Z13kernel_gpu_mmPiS_Pmi:
[----:B------:R-:W-:Y:S01]  /*0000*/  LDC R1, c[0x0][0x37c] ;  /* 0x0000df00ff017b82 */ /* 0x000fe20000000800 */
[----:B------:R-:W0:Y:S07]  /*0010*/  S2R R3, SR_TID.Y ;  /* 0x0000000000037919 */ /* 0x000e2e0000002200 */
[----:B------:R-:W0:Y:S01]  /*0020*/  S2UR UR4, SR_CTAID.Y ;  /* 0x00000000000479c3 */ /* 0x000e220000002600 */
[----:B------:R-:W1:Y:S07]  /*0030*/  S2R R5, SR_TID.X ;  /* 0x0000000000057919 */ /* 0x000e6e0000002100 */
[----:B------:R-:W0:Y:S08]  /*0040*/  LDC R4, c[0x0][0x364] ;  /* 0x0000d900ff047b82 */ /* 0x000e300000000800 */
[----:B------:R-:W1:Y:S08]  /*0050*/  S2UR UR5, SR_CTAID.X ;  /* 0x00000000000579c3 */ /* 0x000e700000002500 */
[----:B------:R-:W1:Y:S08]  /*0060*/  LDC R2, c[0x0][0x360] ;  /* 0x0000d800ff027b82 */ /* 0x000e700000000800 */
[----:B------:R-:W2:Y:S01]  /*0070*/  LDC R0, c[0x0][0x398] ;  /* 0x0000e600ff007b82 */ /* 0x000ea20000000800 */
[----:B0-----:R-:W-:-:S02]  /*0080*/  IMAD R4, R4, UR4, R3 ;  /* 0x0000000404047c24 */ /* 0x001fc4000f8e0203 */
[----:B-1----:R-:W-:-:S05]  /*0090*/  IMAD R3, R2, UR5, R5 ;  /* 0x0000000502037c24 */ /* 0x002fca000f8e0205 */
[----:B------:R-:W-:-:S04]  /*00a0*/  VIMNMX R5, PT, PT, R4, R3, !PT ;  /* 0x0000000304057248 */ /* 0x000fc80007fe0100 */
[----:B--2---:R-:W-:-:S13]  /*00b0*/  ISETP.GE.AND P0, PT, R5, R0, PT ;  /* 0x000000000500720c */ /* 0x004fda0003f06270 */
[----:B------:R-:W-:Y:S05]  /*00c0*/  @P0 EXIT ;  /* 0x000000000000094d */ /* 0x000fea0003800000 */
[C---:B------:R-:W-:Y:S01]  /*00d0*/  ISETP.GE.U32.AND P1, PT, R0.reuse, 0x8, PT ;  /* 0x000000080000780c */ /* 0x040fe20003f26070 */
[----:B------:R-:W0:Y:S01]  /*00e0*/  LDCU.64 UR4, c[0x0][0x358] ;  /* 0x00006b00ff0477ac */ /* 0x000e220008000a00 */
[----:B------:R-:W-:Y:S01]  /*00f0*/  LOP3.LUT R2, R0, 0x7, RZ, 0xc0, !PT ;  /* 0x0000000700027812 */ /* 0x000fe200078ec0ff */
[----:B------:R-:W-:Y:S01]  /*0100*/  IMAD R4, R4, R0, RZ ;  /* 0x0000000004047224 */ /* 0x000fe200078e02ff */
[----:B------:R-:W-:Y:S01]  /*0110*/  CS2R R18, SRZ ;  /* 0x0000000000127805 */ /* 0x000fe2000001ff00 */
[----:B------:R-:W-:Y:S01]  /*0120*/  IMAD.MOV.U32 R7, RZ, RZ, RZ ;  /* 0x000000ffff077224 */ /* 0x000fe200078e00ff */
[----:B------:R-:W-:-:S07]  /*0130*/  ISETP.NE.AND P0, PT, R2, RZ, PT ;  /* 0x000000ff0200720c */ /* 0x000fce0003f05270 */
[----:B------:R-:W-:Y:S06]  /*0140*/  @!P1 BRA `(.L_x_3) ;  /* 0x0000000400189947 */ /* 0x000fec0003800000 */
[----:B------:R-:W1:Y:S01]  /*0150*/  LDC.64 R10, c[0x0][0x380] ;  /* 0x0000e000ff0a7b82 */ /* 0x000e620000000a00 */
[----:B------:R-:W-:Y:S02]  /*0160*/  LOP3.LUT R7, R0, 0x7ffffff8, RZ, 0xc0, !PT ;  /* 0x7ffffff800077812 */ /* 0x000fe400078ec0ff */
[----:B------:R-:W-:Y:S02]  /*0170*/  CS2R R18, SRZ ;  /* 0x0000000000127805 */ /* 0x000fe4000001ff00 */
[----:B------:R-:W-:Y:S01]  /*0180*/  MOV R5, R3 ;  /* 0x0000000300057202 */ /* 0x000fe20000000f00 */
[----:B------:R-:W-:Y:S02]  /*0190*/  IMAD.MOV R23, RZ, RZ, -R7 ;  /* 0x000000ffff177224 */ /* 0x000fe400078e0a07 */
[----:B------:R-:W2:Y:S01]  /*01a0*/  LDC.64 R8, c[0x0][0x388] ;  /* 0x0000e200ff087b82 */ /* 0x000ea20000000a00 */
[----:B-1----:R-:W-:-:S03]  /*01b0*/  IMAD.WIDE.U32 R10, R4, 0x4, R10 ;  /* 0x00000004040a7825 */ /* 0x002fc600078e000a */
[----:B------:R-:W-:Y:S01]  /*01c0*/  IADD3 R10, P1, PT, R10, 0x10, RZ ;  /* 0x000000100a0a7810 */ /* 0x000fe20007f3e0ff */
[----:B--2---:R-:W-:-:S04]  /*01d0*/  IMAD.WIDE R12, R0, 0x1c, R8 ;  /* 0x0000001c000c7825 */ /* 0x004fc800078e0208 */
[----:B------:R-:W-:-:S08]  /*01e0*/  IMAD.X R11, RZ, RZ, R11, P1 ;  /* 0x000000ffff0b7224 */ /* 0x000fd000008e060b */
.L_x_4:
[C-C-:B------:R-:W-:Y:S01]  /*01f0*/  IMAD.WIDE R20, R0.reuse, 0x4, R8.reuse ;  /* 0x0000000400147825 */ /* 0x140fe200078e0208 */
[----:B0-----:R-:W2:Y:S03]  /*0200*/  LDG.E R6, desc[UR4][R10.64+-0x10] ;  /* 0xfffff0040a067981 */ /* 0x001ea6000c1e1900 */
[C---:B------:R-:W-:Y:S01]  /*0210*/  IMAD.WIDE R16, R5.reuse, 0x4, R8 ;  /* 0x0000000405107825 */ /* 0x040fe200078e0208 */
[----:B------:R-:W3:Y:S03]  /*0220*/  LDG.E R24, desc[UR4][R10.64+-0xc] ;  /* 0xfffff4040a187981 */ /* 0x000ee6000c1e1900 */
[----:B------:R-:W-:Y:S01]  /*0230*/  IMAD.WIDE R20, R5, 0x4, R20 ;  /* 0x0000000405147825 */ /* 0x000fe200078e0214 */
[----:B------:R-:W4:Y:S04]  /*0240*/  LDG.E R25, desc[UR4][R10.64+-0x8] ;  /* 0xfffff8040a197981 */ /* 0x000f28000c1e1900 */
[----:B------:R-:W2:Y:S04]  /*0250*/  LDG.E R17, desc[UR4][R16.64] ;  /* 0x0000000410117981 */ /* 0x000ea8000c1e1900 */
[----:B------:R-:W3:Y:S01]  /*0260*/  LDG.E R21, desc[UR4][R20.64] ;  /* 0x0000000414157981 */ /* 0x000ee2000c1e1900 */
[----:B------:R-:W-:-:S04]  /*0270*/  IMAD.WIDE R14, R0, 0x8, R8 ;  /* 0x00000008000e7825 */ /* 0x000fc800078e0208 */
[----:B------:R-:W-:-:S05]  /*0280*/  IMAD.WIDE R26, R5, 0x4, R14 ;  /* 0x00000004051a7825 */ /* 0x000fca00078e020e */
[----:B------:R-:W4:Y:S01]  /*0290*/  LDG.E R22, desc[UR4][R26.64] ;  /* 0x000000041a167981 */ /* 0x000f22000c1e1900 */
[----:B------:R-:W-:-:S04]  /*02a0*/  IMAD.WIDE R14, R0, 0xc, R8 ;  /* 0x0000000c000e7825 */ /* 0x000fc800078e0208 */
[----:B------:R-:W-:Y:S01]  /*02b0*/  IMAD.WIDE R14, R5, 0x4, R14 ;  /* 0x00000004050e7825 */ /* 0x000fe200078e020e */
[----:B------:R-:W5:Y:S05]  /*02c0*/  LDG.E R27, desc[UR4][R10.64+-0x4] ;  /* 0xfffffc040a1b7981 */ /* 0x000f6a000c1e1900 */
[----:B------:R-:W5:Y:S04]  /*02d0*/  LDG.E R14, desc[UR4][R14.64] ;  /* 0x000000040e0e7981 */ /* 0x000f68000c1e1900 */
[----:B------:R-:W5:Y:S04]  /*02e0*/  LDG.E R26, desc[UR4][R10.64] ;  /* 0x000000040a1a7981 */ /* 0x000f68000c1e1900 */
[----:B------:R-:W5:Y:S01]  /*02f0*/  LDG.E R15, desc[UR4][R10.64+0x4] ;  /* 0x000004040a0f7981 */ /* 0x000f62000c1e1900 */
[----:B--2---:R-:W-:-:S02]  /*0300*/  IMAD R29, R6, R17, RZ ;  /* 0x00000011061d7224 */ /* 0x004fc400078e02ff */
[----:B---3--:R-:W-:-:S05]  /*0310*/  IMAD R24, R24, R21, RZ ;  /* 0x0000001518187224 */ /* 0x008fca00078e02ff */
[--C-:B------:R-:W-:Y:S02]  /*0320*/  IADD3 R6, P1, P2, R24, R18, R29.reuse ;  /* 0x0000001218067210 */ /* 0x100fe40007a3e01d */
[----:B------:R-:W-:Y:S02]  /*0330*/  SHF.R.S32.HI R18, RZ, 0x1f, R29 ;  /* 0x0000001fff127819 */ /* 0x000fe4000001141d */
[----:B------:R-:W-:Y:S01]  /*0340*/  SHF.R.S32.HI R24, RZ, 0x1f, R24 ;  /* 0x0000001fff187819 */ /* 0x000fe20000011418 */
[----:B------:R-:W-:-:S03]  /*0350*/  IMAD.WIDE R16, R0, 0x10, R8 ;  /* 0x0000001000107825 */ /* 0x000fc600078e0208 */
[----:B------:R-:W-:Y:S01]  /*0360*/  IADD3.X R24, PT, PT, R24, R19, R18, P1, P2 ;  /* 0x0000001318187210 */ /* 0x000fe20000fe4412 */
[----:B------:R-:W-:-:S04]  /*0370*/  IMAD.WIDE R18, R0, 0x14, R8 ;  /* 0x0000001400127825 */ /* 0x000fc800078e0208 */
[----:B------:R-:W-:-:S04]  /*0380*/  IMAD.WIDE R16, R5, 0x4, R16 ;  /* 0x0000000405107825 */ /* 0x000fc800078e0210 */
[----:B------:R-:W-:Y:S02]  /*0390*/  IMAD.WIDE R18, R5, 0x4, R18 ;  /* 0x0000000405127825 */ /* 0x000fe400078e0212 */
[----:B------:R-:W2:Y:S04]  /*03a0*/  LDG.E R16, desc[UR4][R16.64] ;  /* 0x0000000410107981 */ /* 0x000ea8000c1e1900 */
[----:B------:R-:W3:Y:S01]  /*03b0*/  LDG.E R18, desc[UR4][R18.64] ;  /* 0x0000000412127981 */ /* 0x000ee2000c1e1900 */
[----:B------:R-:W-:-:S04]  /*03c0*/  IMAD.WIDE R20, R0, 0x18, R8 ;  /* 0x0000001800147825 */ /* 0x000fc800078e0208 */
[C---:B------:R-:W-:Y:S01]  /*03d0*/  IMAD.WIDE R28, R5.reuse, 0x4, R12 ;  /* 0x00000004051c7825 */ /* 0x040fe200078e020c */
[----:B------:R-:W3:Y:S03]  /*03e0*/  LDG.E R17, desc[UR4][R10.64+0xc] ;  /* 0x00000c040a117981 */ /* 0x000ee6000c1e1900 */
[----:B------:R-:W-:Y:S02]  /*03f0*/  IMAD.WIDE R20, R5, 0x4, R20 ;  /* 0x0000000405147825 */ /* 0x000fe400078e0214 */
[----:B------:R-:W3:Y:S02]  /*0400*/  LDG.E R28, desc[UR4][R28.64] ;  /* 0x000000041c1c7981 */ /* 0x000ee4000c1e1900 */
[----:B----4-:R-:W-:Y:S02]  /*0410*/  IMAD R25, R25, R22, RZ ;  /* 0x0000001619197224 */ /* 0x010fe400078e02ff */
[----:B------:R-:W4:Y:S04]  /*0420*/  LDG.E R20, desc[UR4][R20.64] ;  /* 0x0000000414147981 */ /* 0x000f28000c1e1900 */
[----:B------:R0:W4:Y:S01]  /*0430*/  LDG.E R22, desc[UR4][R10.64+0x8] ;  /* 0x000008040a167981 */ /* 0x000122000c1e1900 */
[----:B-----5:R-:W-:-:S05]  /*0440*/  IMAD R14, R27, R14, RZ ;  /* 0x0000000e1b0e7224 */ /* 0x020fca00078e02ff */
[--C-:B------:R-:W-:Y:S02]  /*0450*/  IADD3 R6, P1, P2, R14, R6, R25.reuse ;  /* 0x000000060e067210 */ /* 0x100fe40007a3e019 */
[----:B------:R-:W-:Y:S02]  /*0460*/  SHF.R.S32.HI R25, RZ, 0x1f, R25 ;  /* 0x0000001fff197819 */ /* 0x000fe40000011419 */
[----:B------:R-:W-:Y:S01]  /*0470*/  SHF.R.S32.HI R14, RZ, 0x1f, R14 ;  /* 0x0000001fff0e7819 */ /* 0x000fe2000001140e */
[----:B------:R-:W-:-:S03]  /*0480*/  VIADD R23, R23, 0x8 ;  /* 0x0000000817177836 */ /* 0x000fc60000000000 */
[----:B------:R-:W-:Y:S02]  /*0490*/  IADD3.X R14, PT, PT, R14, R24, R25, P1, P2 ;  /* 0x000000180e0e7210 */ /* 0x000fe40000fe4419 */
[----:B0-----:R-:W-:Y:S01]  /*04a0*/  IADD3 R10, P4, PT, R10, 0x20, RZ ;  /* 0x000000200a0a7810 */ /* 0x001fe20007f9e0ff */
[----:B------:R-:W-:-:S03]  /*04b0*/  IMAD R5, R0, 0x8, R5 ;  /* 0x0000000800057824 */ /* 0x000fc600078e0205 */
[----:B------:R-:W-:Y:S01]  /*04c0*/  IADD3.X R11, PT, PT, RZ, R11, RZ, P4, !PT ;  /* 0x0000000bff0b7210 */ /* 0x000fe200027fe4ff */
[----:B--2---:R-:W-:Y:S02]  /*04d0*/  IMAD R16, R26, R16, RZ ;  /* 0x000000101a107224 */ /* 0x004fe400078e02ff */
[----:B---3--:R-:W-:-:S05]  /*04e0*/  IMAD R15, R15, R18, RZ ;  /* 0x000000120f0f7224 */ /* 0x008fca00078e02ff */
[--C-:B------:R-:W-:Y:S02]  /*04f0*/  IADD3 R18, P1, P2, R15, R6, R16.reuse ;  /* 0x000000060f127210 */ /* 0x100fe40007a3e010 */
[----:B------:R-:W-:Y:S02]  /*0500*/  SHF.R.S32.HI R16, RZ, 0x1f, R16 ;  /* 0x0000001fff107819 */ /* 0x000fe40000011410 */
[----:B------:R-:W-:-:S04]  /*0510*/  SHF.R.S32.HI R15, RZ, 0x1f, R15 ;  /* 0x0000001fff0f7819 */ /* 0x000fc8000001140f */
[----:B------:R-:W-:Y:S02]  /*0520*/  IADD3.X R15, PT, PT, R15, R14, R16, P1, P2 ;  /* 0x0000000e0f0f7210 */ /* 0x000fe40000fe4410 */
[----:B------:R-:W-:Y:S01]  /*0530*/  ISETP.NE.AND P1, PT, R23, RZ, PT ;  /* 0x000000ff1700720c */ /* 0x000fe20003f25270 */
[----:B------:R-:W-:Y:S02]  /*0540*/  IMAD R17, R17, R28, RZ ;  /* 0x0000001c11117224 */ /* 0x000fe400078e02ff */
[----:B----4-:R-:W-:-:S03]  /*0550*/  IMAD R20, R22, R20, RZ ;  /* 0x0000001416147224 */ /* 0x010fc600078e02ff */
[----:B------:R-:W-:Y:S02]  /*0560*/  SHF.R.S32.HI R6, RZ, 0x1f, R17 ;  /* 0x0000001fff067819 */ /* 0x000fe40000011411 */
[--C-:B------:R-:W-:Y:S02]  /*0570*/  IADD3 R18, P2, P3, R17, R18, R20.reuse ;  /* 0x0000001211127210 */ /* 0x100fe40007b5e014 */
[----:B------:R-:W-:-:S04]  /*0580*/  SHF.R.S32.HI R19, RZ, 0x1f, R20 ;  /* 0x0000001fff137819 */ /* 0x000fc80000011414 */
[----:B------:R-:W-:Y:S01]  /*0590*/  IADD3.X R19, PT, PT, R6, R15, R19, P2, P3 ;  /* 0x0000000f06137210 */ /* 0x000fe200017e6413 */
[----:B------:R-:W-:Y:S06]  /*05a0*/  @P1 BRA `(.L_x_4) ;  /* 0xfffffffc00101947 */ /* 0x000fec000383ffff */
.L_x_3:
[----:B------:R-:W-:Y:S05]  /*05b0*/  @!P0 BRA `(.L_x_5) ;  /* 0x00000004003c8947 */ /* 0x000fea0003800000 */
[----:B------:R-:W-:Y:S02]  /*05c0*/  ISETP.GE.U32.AND P1, PT, R2, 0x4, PT ;  /* 0x000000040200780c */ /* 0x000fe40003f26070 */
[----:B------:R-:W-:-:S04]  /*05d0*/  LOP3.LUT R6, R0, 0x3, RZ, 0xc0, !PT ;  /* 0x0000000300067812 */ /* 0x000fc800078ec0ff */
[----:B------:R-:W-:-:S07]  /*05e0*/  ISETP.NE.AND P0, PT, R6, RZ, PT ;  /* 0x000000ff0600720c */ /* 0x000fce0003f05270 */
[----:B------:R-:W-:Y:S06]  /*05f0*/  @!P1 BRA `(.L_x_6) ;  /* 0x00000000008c9947 */ /* 0x000fec0003800000 */
[----:B------:R-:W1:Y:S01]  /*0600*/  LDC.64 R12, c[0x0][0x388] ;  /* 0x0000e200ff0c7b82 */ /* 0x000e620000000a00 */
[----:B------:R-:W2:Y:S01]  /*0610*/  LDCU.64 UR6, c[0x0][0x380] ;  /* 0x00007000ff0677ac */ /* 0x000ea20008000a00 */
[----:B------:R-:W-:Y:S01]  /*0620*/  IMAD R5, R7, R0, R3 ;  /* 0x0000000007057224 */ /* 0x000fe200078e0203 */
[C---:B------:R-:W-:Y:S01]  /*0630*/  IADD3 R2, P1, PT, R4.reuse, R7, RZ ;  /* 0x0000000704027210 */ /* 0x040fe20007f3e0ff */
[----:B------:R-:W-:-:S04]  /*0640*/  IMAD.IADD R21, R4, 0x1, R7 ;  /* 0x0000000104157824 */ /* 0x000fc800078e0207 */
[----:B------:R-:W3:Y:S01]  /*0650*/  LDC.64 R14, c[0x0][0x380] ;  /* 0x0000e000ff0e7b82 */ /* 0x000ee20000000a00 */
[----:B-1----:R-:W-:Y:S01]  /*0660*/  IMAD.WIDE R12, R5, 0x4, R12 ;  /* 0x00000004050c7825 */ /* 0x002fe200078e020c */
[----:B------:R-:W-:Y:S02]  /*0670*/  IADD3.X R5, PT, PT, RZ, RZ, RZ, P1, !PT ;  /* 0x000000ffff057210 */ /* 0x000fe40000ffe4ff */
[----:B--2---:R-:W-:Y:S01]  /*0680*/  LEA R8, P1, R2, UR6, 0x2 ;  /* 0x0000000602087c11 */ /* 0x004fe2000f8210ff */
[----:B------:R-:W-:-:S03]  /*0690*/  IMAD.WIDE R10, R0, 0x4, R12 ;  /* 0x00000004000a7825 */ /* 0x000fc600078e020c */
[----:B------:R-:W-:Y:S01]  /*06a0*/  LEA.HI.X R9, R2, UR7, R5, 0x2, P1 ;  /* 0x0000000702097c11 */ /* 0x000fe200088f1405 */
[----:B0-----:R-:W2:Y:S01]  /*06b0*/  LDG.E R13, desc[UR4][R12.64] ;  /* 0x000000040c0d7981 */ /* 0x001ea2000c1e1900 */
[----:B---3--:R-:W-:-:S03]  /*06c0*/  IMAD.WIDE.U32 R20, R21, 0x4, R14 ;  /* 0x0000000415147825 */ /* 0x008fc600078e000e */
[----:B------:R-:W3:Y:S01]  /*06d0*/  LDG.E R2, desc[UR4][R8.64+0x4] ;  /* 0x0000040408027981 */ /* 0x000ee2000c1e1900 */
[----:B------:R-:W-:-:S03]  /*06e0*/  IMAD.WIDE R14, R0, 0x4, R10 ;  /* 0x00000004000e7825 */ /* 0x000fc600078e020a */
[----:B------:R-:W2:Y:S01]  /*06f0*/  LDG.E R20, desc[UR4][R20.64] ;  /* 0x0000000414147981 */ /* 0x000ea2000c1e1900 */
[----:B------:R-:W-:-:S03]  /*0700*/  IMAD.WIDE R16, R0, 0x4, R14 ;  /* 0x0000000400107825 */ /* 0x000fc600078e020e */
[----:B------:R-:W3:Y:S04]  /*0710*/  LDG.E R11, desc[UR4][R10.64] ;  /* 0x000000040a0b7981 */ /* 0x000ee8000c1e1900 */
[----:B------:R-:W4:Y:S04]  /*0720*/  LDG.E R22, desc[UR4][R8.64+0x8] ;  /* 0x0000080408167981 */ /* 0x000f28000c1e1900 */
[----:B------:R-:W5:Y:S04]  /*0730*/  LDG.E R23, desc[UR4][R8.64+0xc] ;  /* 0x00000c0408177981 */ /* 0x000f68000c1e1900 */
[----:B------:R-:W4:Y:S04]  /*0740*/  LDG.E R15, desc[UR4][R14.64] ;  /* 0x000000040e0f7981 */ /* 0x000f28000c1e1900 */
[----:B------:R-:W5:Y:S01]  /*0750*/  LDG.E R16, desc[UR4][R16.64] ;  /* 0x0000000410107981 */ /* 0x000f62000c1e1900 */
[----:B------:R-:W-:-:S02]  /*0760*/  VIADD R7, R7, 0x4 ;  /* 0x0000000407077836 */ /* 0x000fc40000000000 */
[----:B--2---:R-:W-:Y:S02]  /*0770*/  IMAD R5, R20, R13, RZ ;  /* 0x0000000d14057224 */ /* 0x004fe400078e02ff */
[----:B---3--:R-:W-:-:S03]  /*0780*/  IMAD R2, R2, R11, RZ ;  /* 0x0000000b02027224 */ /* 0x008fc600078e02ff */
[--C-:B------:R-:W-:Y:S02]  /*0790*/  SHF.R.S32.HI R10, RZ, 0x1f, R5.reuse ;  /* 0x0000001fff0a7819 */ /* 0x100fe40000011405 */
[----:B------:R-:W-:Y:S02]  /*07a0*/  IADD3 R18, P1, P2, R2, R18, R5 ;  /* 0x0000001202127210 */ /* 0x000fe40007a3e005 */
[----:B------:R-:W-:Y:S01]  /*07b0*/  SHF.R.S32.HI R2, RZ, 0x1f, R2 ;  /* 0x0000001fff027819 */ /* 0x000fe20000011402 */
[----:B----4-:R-:W-:Y:S02]  /*07c0*/  IMAD R22, R22, R15, RZ ;  /* 0x0000000f16167224 */ /* 0x010fe400078e02ff */
[----:B-----5:R-:W-:Y:S01]  /*07d0*/  IMAD R23, R23, R16, RZ ;  /* 0x0000001017177224 */ /* 0x020fe200078e02ff */
[----:B------:R-:W-:-:S04]  /*07e0*/  IADD3.X R2, PT, PT, R2, R19, R10, P1, P2 ;  /* 0x0000001302027210 */ /* 0x000fc80000fe440a */
[--C-:B------:R-:W-:Y:S02]  /*07f0*/  IADD3 R18, P3, P4, R23, R18, R22.reuse ;  /* 0x0000001217127210 */ /* 0x100fe40007c7e016 */
[----:B------:R-:W-:Y:S02]  /*0800*/  SHF.R.S32.HI R22, RZ, 0x1f, R22 ;  /* 0x0000001fff167819 */ /* 0x000fe40000011416 */
[----:B------:R-:W-:-:S04]  /*0810*/  SHF.R.S32.HI R19, RZ, 0x1f, R23 ;  /* 0x0000001fff137819 */ /* 0x000fc80000011417 */
[----:B------:R-:W-:-:S07]  /*0820*/  IADD3.X R19, PT, PT, R19, R2, R22, P3, P4 ;  /* 0x0000000213137210 */ /* 0x000fce0001fe8416 */
.L_x_6:
[----:B------:R-:W-:Y:S05]  /*0830*/  @!P0 BRA `(.L_x_5) ;  /* 0x00000000009c8947 */ /* 0x000fea0003800000 */
[----:B------:R-:W-:Y:S02]  /*0840*/  ISETP.NE.AND P1, PT, R6, 0x1, PT ;  /* 0x000000010600780c */ /* 0x000fe40003f25270 */
[----:B------:R-:W-:-:S04]  /*0850*/  LOP3.LUT R2, R0, 0x1, RZ, 0xc0, !PT ;  /* 0x0000000100027812 */ /* 0x000fc800078ec0ff */
[----:B------:R-:W-:-:S07]  /*0860*/  ISETP.NE.U32.AND P0, PT, R2, 0x1, PT ;  /* 0x000000010200780c */ /* 0x000fce0003f05070 */
[----:B------:R-:W-:Y:S06]  /*0870*/  @!P1 BRA `(.L_x_7) ;  /* 0x00000000005c9947 */ /* 0x000fec0003800000 */
[----:B------:R-:W1:Y:S01]  /*0880*/  LDC.64 R10, c[0x0][0x388] ;  /* 0x0000e200ff0a7b82 */ /* 0x000e620000000a00 */
[----:B------:R-:W2:Y:S01]  /*0890*/  LDCU.64 UR6, c[0x0][0x380] ;  /* 0x00007000ff0677ac */ /* 0x000ea20008000a00 */
[CC--:B------:R-:W-:Y:S01]  /*08a0*/  IADD3 R2, P1, PT, R4.reuse, R7.reuse, RZ ;  /* 0x0000000704027210 */ /* 0x0c0fe20007f3e0ff */
[----:B------:R-:W-:Y:S01]  /*08b0*/  IMAD R9, R7, R0, R3 ;  /* 0x0000000007097224 */ /* 0x000fe200078e0203 */
[----:B------:R-:W-:-:S03]  /*08c0*/  IADD3 R5, PT, PT, R4, R7, RZ ;  /* 0x0000000704057210 */ /* 0x000fc60007ffe0ff */
[----:B------:R-:W-:Y:S01]  /*08d0*/  IMAD.X R15, RZ, RZ, RZ, P1 ;  /* 0x000000ffff0f7224 */ /* 0x000fe200008e06ff */
[----:B------:R-:W3:Y:S01]  /*08e0*/  LDC.64 R12, c[0x0][0x380] ;  /* 0x0000e000ff0c7b82 */ /* 0x000ee20000000a00 */
[----:B--2---:R-:W-:Y:S01]  /*08f0*/  LEA R8, P1, R2, UR6, 0x2 ;  /* 0x0000000602087c11 */ /* 0x004fe2000f8210ff */
[----:B-1----:R-:W-:-:S03]  /*0900*/  IMAD.WIDE R10, R9, 0x4, R10 ;  /* 0x00000004090a7825 */ /* 0x002fc600078e020a */
[----:B------:R-:W-:Y:S01]  /*0910*/  LEA.HI.X R9, R2, UR7, R15, 0x2, P1 ;  /* 0x0000000702097c11 */ /* 0x000fe200088f140f */
[----:B------:R-:W-:-:S04]  /*0920*/  IMAD.WIDE R14, R0, 0x4, R10 ;  /* 0x00000004000e7825 */ /* 0x000fc800078e020a */
[----:B0-----:R-:W2:Y:S01]  /*0930*/  LDG.E R8, desc[UR4][R8.64+0x4] ;  /* 0x0000040408087981 */ /* 0x001ea2000c1e1900 */
[----:B---3--:R-:W-:-:S03]  /*0940*/  IMAD.WIDE.U32 R12, R5, 0x4, R12 ;  /* 0x00000004050c7825 */ /* 0x008fc600078e000c */
[----:B------:R-:W3:Y:S04]  /*0950*/  LDG.E R11, desc[UR4][R10.64] ;  /* 0x000000040a0b7981 */ /* 0x000ee8000c1e1900 */
[----:B------:R-:W2:Y:S04]  /*0960*/  LDG.E R15, desc[UR4][R14.64] ;  /* 0x000000040e0f7981 */ /* 0x000ea8000c1e1900 */
[----:B------:R-:W3:Y:S01]  /*0970*/  LDG.E R12, desc[UR4][R12.64] ;  /* 0x000000040c0c7981 */ /* 0x000ee2000c1e1900 */
[----:B------:R-:W-:Y:S01]  /*0980*/  IADD3 R7, PT, PT, R7, 0x2, RZ ;  /* 0x0000000207077810 */ /* 0x000fe20007ffe0ff */
[----:B--2---:R-:W-:-:S02]  /*0990*/  IMAD R6, R8, R15, RZ ;  /* 0x0000000f08067224 */ /* 0x004fc400078e02ff */
[----:B---3--:R-:W-:-:S05]  /*09a0*/  IMAD R5, R12, R11, RZ ;  /* 0x0000000b0c057224 */ /* 0x008fca00078e02ff */
[--C-:B------:R-:W-:Y:S02]  /*09b0*/  IADD3 R18, P1, P2, R6, R18, R5.reuse ;  /* 0x0000001206127210 */ /* 0x100fe40007a3e005 */
[----:B------:R-:W-:Y:S02]  /*09c0*/  SHF.R.S32.HI R2, RZ, 0x1f, R5 ;  /* 0x0000001fff027819 */ /* 0x000fe40000011405 */
[----:B------:R-:W-:-:S04]  /*09d0*/  SHF.R.S32.HI R6, RZ, 0x1f, R6 ;  /* 0x0000001fff067819 */ /* 0x000fc80000011406 */
[----:B------:R-:W-:-:S07]  /*09e0*/  IADD3.X R19, PT, PT, R6, R19, R2, P1, P2 ;  /* 0x0000001306137210 */ /* 0x000fce0000fe4402 */
.L_x_7:
[----:B------:R-:W-:Y:S05]  /*09f0*/  @P0 BRA `(.L_x_5) ;  /* 0x00000000002c0947 */ /* 0x000fea0003800000 */
[----:B------:R-:W1:Y:S01]  /*0a00*/  LDC.64 R8, c[0x0][0x380] ;  /* 0x0000e000ff087b82 */ /* 0x000e620000000a00 */
[----:B------:R-:W-:Y:S02]  /*0a10*/  IMAD.IADD R5, R4, 0x1, R7 ;  /* 0x0000000104057824 */ /* 0x000fe400078e0207 */
[----:B------:R-:W-:-:S05]  /*0a20*/  IMAD R13, R7, R0, R3 ;  /* 0x00000000070d7224 */ /* 0x000fca00078e0203 */
[----:B------:R-:W2:Y:S01]  /*0a30*/  LDC.64 R10, c[0x0][0x388] ;  /* 0x0000e200ff0a7b82 */ /* 0x000ea20000000a00 */
[----:B-1----:R-:W-:-:S06]  /*0a40*/  IMAD.WIDE.U32 R6, R5, 0x4, R8 ;  /* 0x0000000405067825 */ /* 0x002fcc00078e0008 */
[----:B0-----:R-:W3:Y:S01]  /*0a50*/  LDG.E R6, desc[UR4][R6.64] ;  /* 0x0000000406067981 */ /* 0x001ee2000c1e1900 */
[----:B--2---:R-:W-:-:S06]  /*0a60*/  IMAD.WIDE R8, R13, 0x4, R10 ;  /* 0x000000040d087825 */ /* 0x004fcc00078e020a */
[----:B------:R-:W3:Y:S02]  /*0a70*/  LDG.E R9, desc[UR4][R8.64] ;  /* 0x0000000408097981 */ /* 0x000ee4000c1e1900 */
[----:B---3--:R-:W-:-:S05]  /*0a80*/  IMAD R0, R6, R9, RZ ;  /* 0x0000000906007224 */ /* 0x008fca00078e02ff */
[----:B------:R-:W-:-:S04]  /*0a90*/  IADD3 R18, P0, PT, R0, R18, RZ ;  /* 0x0000001200127210 */ /* 0x000fc80007f1e0ff */
[----:B------:R-:W-:-:S09]  /*0aa0*/  LEA.HI.X.SX32 R19, R0, R19, 0x1, P0 ;  /* 0x0000001300137211 */ /* 0x000fd200000f0eff */
.L_x_5:
[----:B------:R-:W1:Y:S01]  /*0ab0*/  LDC.64 R6, c[0x0][0x390] ;  /* 0x0000e400ff067b82 */ /* 0x000e620000000a00 */
[----:B------:R-:W-:-:S05]  /*0ac0*/  IADD3 R3, PT, PT, R3, R4, RZ ;  /* 0x0000000403037210 */ /* 0x000fca0007ffe0ff */
[----:B-1----:R-:W-:-:S05]  /*0ad0*/  IMAD.WIDE R2, R3, 0x8, R6 ;  /* 0x0000000803027825 */ /* 0x002fca00078e0206 */
[----:B0-----:R-:W-:Y:S01]  /*0ae0*/  STG.E.64 desc[UR4][R2.64], R18 ;  /* 0x0000001202007986 */ /* 0x001fe2000c101b04 */
[----:B------:R-:W-:Y:S05]  /*0af0*/  EXIT ;  /* 0x000000000000794d */ /* 0x000fea0003800000 */
.L_x_8:
        /* <DEDUP_REMOVED lines=16> */
.L_x_10:


//--------------------- .nv.shared._Z17kernel_gpu_shm_mmPiS_Pmi --------------------------
	.section	.nv.shared._Z17kernel_gpu_shm_mmPiS_Pmi,"aw",@nobits
	.sectionflags	@""
	.align	4
.nv.shared._Z17kernel_gpu_shm_mmPiS_Pmi:
	.zero		9216


//--------------------- .nv.shared.reserved.0     --------------------------
	.section	.nv.shared.reserved.0,"aw",@nobits
	.weak		__nv_reservedSMEM_offset_0_alias
	.size		__nv_reservedSMEM_offset_0_alias, 0, 64
	.other		__nv_reservedSMEM_offset_0_alias,@"STO_CUDA_RESERVED_SHARED STV_DEFAULT"
__nv_reservedSMEM_offset_0_alias:
	.zero		0
	.zero		64


//--------------------- .nv.constant0._Z17kernel_gpu_shm_mmPiS_Pmi --------------------------
	.section	.nv.constant0._Z17kernel_gpu_shm_mmPiS_Pmi,"a",@progbits
	.sectionflags	@""
	.align	4
.nv.constant0._Z17kernel_gpu_shm_mmPiS_Pmi:
	.zero		924


//--------------------- .nv.constant0._Z13kernel_gpu_mmPiS_Pmi --------------------------
	.section	.nv.constant0._Z13kernel_gpu_mmPiS_Pmi,"a",@progbits
	.sectionflags	@""
	.align	4
.nv.constant0._Z13kernel_gpu_mmPiS_Pmi:
	.zero		924


//--------------------- SYMBOLS --------------------------

	.type		.nv.reservedSmem.offset0,@object
	.size		.nv.reservedSmem.offset0,0x4
	.type		.nv.reservedSmem.cap,@object
	.size		.nv.reservedSmem.cap,0x4
